//
// Generated by NVIDIA NVVM Compiler
//
// Compiler Build ID: CL-36424714
// Cuda compilation tools, release 13.0, V13.0.88
// Based on NVVM 20.0.0
//

.version 9.0
.target sm_100
.address_size 64

	// .globl	_Z7getMaskPyPjijyj

.visible .entry _Z7getMaskPyPjijyj(
	.param .u64 .ptr .align 1 _Z7getMaskPyPjijyj_param_0,
	.param .u64 .ptr .align 1 _Z7getMaskPyPjijyj_param_1,
	.param .u32 _Z7getMaskPyPjijyj_param_2,
	.param .u32 _Z7getMaskPyPjijyj_param_3,
	.param .u64 _Z7getMaskPyPjijyj_param_4,
	.param .u32 _Z7getMaskPyPjijyj_param_5
)
{
	.reg .pred 	%p<8>;
	.reg .b32 	%r<28>;
	.reg .b64 	%rd<49>;

	ld.param.u64 	%rd17, [_Z7getMaskPyPjijyj_param_0];
	ld.param.u64 	%rd18, [_Z7getMaskPyPjijyj_param_1];
	ld.param.u32 	%r13, [_Z7getMaskPyPjijyj_param_2];
	ld.param.u32 	%r14, [_Z7getMaskPyPjijyj_param_3];
	ld.param.u64 	%rd16, [_Z7getMaskPyPjijyj_param_4];
	ld.param.u32 	%r15, [_Z7getMaskPyPjijyj_param_5];
	cvta.to.global.u64 	%rd1, %rd18;
	cvta.to.global.u64 	%rd2, %rd17;
	mov.u32 	%r16, %tid.x;
	mov.u32 	%r17, %ntid.x;
	mov.u32 	%r18, %ctaid.x;
	mad.lo.s32 	%r19, %r17, %r18, %r16;
	mul.lo.s32 	%r1, %r13, %r19;
	setp.ge.u32 	%p1, %r1, %r14;
	@%p1 bra 	$L__BB0_8;
	add.s32 	%r2, %r1, %r13;
	setp.ge.u32 	%p2, %r1, %r2;
	@%p2 bra 	$L__BB0_8;
	setp.eq.s32 	%p3, %r15, 0;
	selp.u64 	%rd3, 1, 0, %p3;
	min.u32 	%r3, %r2, %r14;
	add.s32 	%r20, %r1, 1;
	max.u32 	%r4, %r3, %r20;
	sub.s32 	%r21, %r4, %r1;
	and.b32  	%r5, %r21, 3;
	setp.eq.s32 	%p4, %r5, 0;
	mov.u32 	%r27, %r1;
	@%p4 bra 	$L__BB0_5;
	mul.wide.u32 	%rd19, %r1, 4;
	add.s64 	%rd46, %rd1, %rd19;
	mul.wide.u32 	%rd20, %r1, 8;
	add.s64 	%rd45, %rd2, %rd20;
	neg.s32 	%r25, %r5;
	add.s32 	%r27, %r1, %r5;
$L__BB0_4:
	.pragma "nounroll";
	ld.global.u64 	%rd21, [%rd45];
	cvt.u32.u64 	%r22, %rd16;
	shr.u64 	%rd22, %rd21, %r22;
	and.b64  	%rd23, %rd22, 1;
	xor.b64  	%rd24, %rd23, %rd3;
	st.global.u32 	[%rd46], %rd24;
	add.s64 	%rd46, %rd46, 4;
	add.s64 	%rd45, %rd45, 8;
	add.s32 	%r25, %r25, 1;
	setp.ne.s32 	%p5, %r25, 0;
	@%p5 bra 	$L__BB0_4;
$L__BB0_5:
	sub.s32 	%r23, %r1, %r4;
	setp.gt.u32 	%p6, %r23, -4;
	@%p6 bra 	$L__BB0_8;
	mul.wide.u32 	%rd25, %r27, 8;
	add.s64 	%rd26, %rd25, %rd2;
	add.s64 	%rd48, %rd26, 16;
	mul.wide.u32 	%rd27, %r27, 4;
	add.s64 	%rd28, %rd27, %rd1;
	add.s64 	%rd47, %rd28, 8;
	cvt.u32.u64 	%r24, %rd16;
$L__BB0_7:
	ld.global.u64 	%rd29, [%rd48+-16];
	shr.u64 	%rd30, %rd29, %r24;
	and.b64  	%rd31, %rd30, 1;
	xor.b64  	%rd32, %rd31, %rd3;
	st.global.u32 	[%rd47+-8], %rd32;
	ld.global.u64 	%rd33, [%rd48+-8];
	shr.u64 	%rd34, %rd33, %r24;
	and.b64  	%rd35, %rd34, 1;
	xor.b64  	%rd36, %rd35, %rd3;
	st.global.u32 	[%rd47+-4], %rd36;
	ld.global.u64 	%rd37, [%rd48];
	shr.u64 	%rd38, %rd37, %r24;
	and.b64  	%rd39, %rd38, 1;
	xor.b64  	%rd40, %rd39, %rd3;
	st.global.u32 	[%rd47], %rd40;
	ld.global.u64 	%rd41, [%rd48+8];
	shr.u64 	%rd42, %rd41, %r24;
	and.b64  	%rd43, %rd42, 1;
	xor.b64  	%rd44, %rd43, %rd3;
	st.global.u32 	[%rd47+4], %rd44;
	add.s32 	%r27, %r27, 4;
	add.s64 	%rd48, %rd48, 32;
	add.s64 	%rd47, %rd47, 16;
	setp.lt.u32 	%p7, %r27, %r3;
	@%p7 bra 	$L__BB0_7;
$L__BB0_8:
	ret;

}
	// .globl	_Z8getIndexPjS_S_ijj
.visible .entry _Z8getIndexPjS_S_ijj(
	.param .u64 .ptr .align 1 _Z8getIndexPjS_S_ijj_param_0,
	.param .u64 .ptr .align 1 _Z8getIndexPjS_S_ijj_param_1,
	.param .u64 .ptr .align 1 _Z8getIndexPjS_S_ijj_param_2,
	.param .u32 _Z8getIndexPjS_S_ijj_param_3,
	.param .u32 _Z8getIndexPjS_S_ijj_param_4,
	.param .u32 _Z8getIndexPjS_S_ijj_param_5
)
{
	.reg .pred 	%p<14>;
	.reg .b32 	%r<41>;
	.reg .b64 	%rd<34>;

	ld.param.u64 	%rd22, [_Z8getIndexPjS_S_ijj_param_0];
	ld.param.u64 	%rd23, [_Z8getIndexPjS_S_ijj_param_1];
	ld.param.u64 	%rd24, [_Z8getIndexPjS_S_ijj_param_2];
	ld.param.u32 	%r13, [_Z8getIndexPjS_S_ijj_param_3];
	ld.param.u32 	%r14, [_Z8getIndexPjS_S_ijj_param_4];
	ld.param.u32 	%r15, [_Z8getIndexPjS_S_ijj_param_5];
	cvta.to.global.u64 	%rd1, %rd22;
	cvta.to.global.u64 	%rd2, %rd23;
	cvta.to.global.u64 	%rd3, %rd24;
	mov.u32 	%r16, %tid.x;
	mov.u32 	%r17, %ntid.x;
	mov.u32 	%r18, %ctaid.x;
	mad.lo.s32 	%r19, %r17, %r18, %r16;
	mul.lo.s32 	%r1, %r13, %r19;
	setp.ge.u32 	%p1, %r1, %r14;
	setp.eq.s32 	%p2, %r15, %r14;
	or.pred  	%p3, %p1, %p2;
	@%p3 bra 	$L__BB1_18;
	add.s32 	%r2, %r1, %r13;
	setp.ge.u32 	%p4, %r1, %r2;
	@%p4 bra 	$L__BB1_18;
	min.u32 	%r3, %r2, %r14;
	add.s32 	%r20, %r1, 1;
	max.u32 	%r4, %r3, %r20;
	sub.s32 	%r21, %r4, %r1;
	and.b32  	%r5, %r21, 3;
	setp.eq.s32 	%p5, %r5, 0;
	mov.u32 	%r40, %r1;
	@%p5 bra 	$L__BB1_7;
	mul.wide.u32 	%rd25, %r1, 4;
	add.s64 	%rd30, %rd1, %rd25;
	add.s64 	%rd29, %rd2, %rd25;
	add.s64 	%rd28, %rd3, %rd25;
	neg.s32 	%r38, %r5;
	add.s32 	%r40, %r1, %r5;
$L__BB1_4:
	.pragma "nounroll";
	ld.global.u32 	%r22, [%rd28];
	setp.ne.s32 	%p6, %r22, 1;
	@%p6 bra 	$L__BB1_6;
	ld.global.u32 	%r23, [%rd29];
	add.s32 	%r24, %r23, %r15;
	st.global.u32 	[%rd30], %r24;
$L__BB1_6:
	add.s64 	%rd30, %rd30, 4;
	add.s64 	%rd29, %rd29, 4;
	add.s64 	%rd28, %rd28, 4;
	add.s32 	%r38, %r38, 1;
	setp.ne.s32 	%p7, %r38, 0;
	@%p7 bra 	$L__BB1_4;
$L__BB1_7:
	sub.s32 	%r25, %r1, %r4;
	setp.gt.u32 	%p8, %r25, -4;
	@%p8 bra 	$L__BB1_18;
	mul.wide.u32 	%rd26, %r40, 4;
	add.s64 	%rd27, %rd26, 8;
	add.s64 	%rd33, %rd3, %rd27;
	add.s64 	%rd32, %rd2, %rd27;
	add.s64 	%rd31, %rd1, %rd27;
$L__BB1_9:
	ld.global.u32 	%r26, [%rd33+-8];
	setp.ne.s32 	%p9, %r26, 1;
	@%p9 bra 	$L__BB1_11;
	ld.global.u32 	%r27, [%rd32+-8];
	add.s32 	%r28, %r27, %r15;
	st.global.u32 	[%rd31+-8], %r28;
$L__BB1_11:
	ld.global.u32 	%r29, [%rd33+-4];
	setp.ne.s32 	%p10, %r29, 1;
	@%p10 bra 	$L__BB1_13;
	ld.global.u32 	%r30, [%rd32+-4];
	add.s32 	%r31, %r30, %r15;
	st.global.u32 	[%rd31+-4], %r31;
$L__BB1_13:
	ld.global.u32 	%r32, [%rd33];
	setp.ne.s32 	%p11, %r32, 1;
	@%p11 bra 	$L__BB1_15;
	ld.global.u32 	%r33, [%rd32];
	add.s32 	%r34, %r33, %r15;
	st.global.u32 	[%rd31], %r34;
$L__BB1_15:
	ld.global.u32 	%r35, [%rd33+4];
	setp.ne.s32 	%p12, %r35, 1;
	@%p12 bra 	$L__BB1_17;
	ld.global.u32 	%r36, [%rd32+4];
	add.s32 	%r37, %r36, %r15;
	st.global.u32 	[%rd31+4], %r37;
$L__BB1_17:
	add.s32 	%r40, %r40, 4;
	add.s64 	%rd33, %rd33, 16;
	add.s64 	%rd32, %rd32, 16;
	add.s64 	%rd31, %rd31, 16;
	setp.lt.u32 	%p13, %r40, %r3;
	@%p13 bra 	$L__BB1_9;
$L__BB1_18:
	ret;

}
	// .globl	_Z7scatterPyPjS_ij
.visible .entry _Z7scatterPyPjS_ij(
	.param .u64 .ptr .align 1 _Z7scatterPyPjS_ij_param_0,
	.param .u64 .ptr .align 1 _Z7scatterPyPjS_ij_param_1,
	.param .u64 .ptr .align 1 _Z7scatterPyPjS_ij_param_2,
	.param .u32 _Z7scatterPyPjS_ij_param_3,
	.param .u32 _Z7scatterPyPjS_ij_param_4
)
{
	.reg .pred 	%p<7>;
	.reg .b32 	%r<30>;
	.reg .b64 	%rd<44>;

	ld.param.u64 	%rd16, [_Z7scatterPyPjS_ij_param_0];
	ld.param.u64 	%rd17, [_Z7scatterPyPjS_ij_param_1];
	ld.param.u64 	%rd18, [_Z7scatterPyPjS_ij_param_2];
	ld.param.u32 	%r13, [_Z7scatterPyPjS_ij_param_3];
	ld.param.u32 	%r14, [_Z7scatterPyPjS_ij_param_4];
	cvta.to.global.u64 	%rd1, %rd18;
	cvta.to.global.u64 	%rd2, %rd17;
	cvta.to.global.u64 	%rd3, %rd16;
	mov.u32 	%r15, %tid.x;
	mov.u32 	%r16, %ntid.x;
	mov.u32 	%r17, %ctaid.x;
	mad.lo.s32 	%r18, %r16, %r17, %r15;
	mul.lo.s32 	%r1, %r13, %r18;
	setp.ge.u32 	%p1, %r1, %r14;
	@%p1 bra 	$L__BB2_8;
	add.s32 	%r2, %r1, %r13;
	setp.ge.u32 	%p2, %r1, %r2;
	@%p2 bra 	$L__BB2_8;
	min.u32 	%r3, %r2, %r14;
	add.s32 	%r19, %r1, 1;
	max.u32 	%r4, %r3, %r19;
	sub.s32 	%r20, %r4, %r1;
	and.b32  	%r5, %r20, 3;
	setp.eq.s32 	%p3, %r5, 0;
	mov.u32 	%r29, %r1;
	@%p3 bra 	$L__BB2_5;
	mul.wide.u32 	%rd19, %r1, 4;
	add.s64 	%rd41, %rd2, %rd19;
	mul.wide.u32 	%rd20, %r1, 8;
	add.s64 	%rd40, %rd3, %rd20;
	neg.s32 	%r27, %r5;
	add.s32 	%r29, %r1, %r5;
$L__BB2_4:
	.pragma "nounroll";
	ld.global.u64 	%rd21, [%rd40];
	ld.global.u32 	%r21, [%rd41];
	mul.wide.u32 	%rd22, %r21, 8;
	add.s64 	%rd23, %rd1, %rd22;
	st.global.u64 	[%rd23], %rd21;
	add.s64 	%rd41, %rd41, 4;
	add.s64 	%rd40, %rd40, 8;
	add.s32 	%r27, %r27, 1;
	setp.ne.s32 	%p4, %r27, 0;
	@%p4 bra 	$L__BB2_4;
$L__BB2_5:
	sub.s32 	%r22, %r1, %r4;
	setp.gt.u32 	%p5, %r22, -4;
	@%p5 bra 	$L__BB2_8;
	mul.wide.u32 	%rd24, %r29, 8;
	add.s64 	%rd25, %rd24, %rd3;
	add.s64 	%rd43, %rd25, 16;
	mul.wide.u32 	%rd26, %r29, 4;
	add.s64 	%rd27, %rd26, %rd2;
	add.s64 	%rd42, %rd27, 8;
$L__BB2_7:
	ld.global.u64 	%rd28, [%rd43+-16];
	ld.global.u32 	%r23, [%rd42+-8];
	mul.wide.u32 	%rd29, %r23, 8;
	add.s64 	%rd30, %rd1, %rd29;
	st.global.u64 	[%rd30], %rd28;
	ld.global.u64 	%rd31, [%rd43+-8];
	ld.global.u32 	%r24, [%rd42+-4];
	mul.wide.u32 	%rd32, %r24, 8;
	add.s64 	%rd33, %rd1, %rd32;
	st.global.u64 	[%rd33], %rd31;
	ld.global.u64 	%rd34, [%rd43];
	ld.global.u32 	%r25, [%rd42];
	mul.wide.u32 	%rd35, %r25, 8;
	add.s64 	%rd36, %rd1, %rd35;
	st.global.u64 	[%rd36], %rd34;
	ld.global.u64 	%rd37, [%rd43+8];
	ld.global.u32 	%r26, [%rd42+4];
	mul.wide.u32 	%rd38, %r26, 8;
	add.s64 	%rd39, %rd1, %rd38;
	st.global.u64 	[%rd39], %rd37;
	add.s32 	%r29, %r29, 4;
	add.s64 	%rd43, %rd43, 32;
	add.s64 	%rd42, %rd42, 16;
	setp.lt.u32 	%p6, %r29, %r3;
	@%p6 bra 	$L__BB2_7;
$L__BB2_8:
	ret;

}
	// .globl	_Z9prefixsumPjS_ij
.visible .entry _Z9prefixsumPjS_ij(
	.param .u64 .ptr .align 1 _Z9prefixsumPjS_ij_param_0,
	.param .u64 .ptr .align 1 _Z9prefixsumPjS_ij_param_1,
	.param .u32 _Z9prefixsumPjS_ij_param_2,
	.param .u32 _Z9prefixsumPjS_ij_param_3
)
{
	.reg .pred 	%p<7>;
	.reg .b32 	%r<63>;
	.reg .b64 	%rd<26>;

	ld.param.u64 	%rd3, [_Z9prefixsumPjS_ij_param_0];
	ld.param.u64 	%rd4, [_Z9prefixsumPjS_ij_param_1];
	ld.param.u32 	%r21, [_Z9prefixsumPjS_ij_param_2];
	ld.param.u32 	%r22, [_Z9prefixsumPjS_ij_param_3];
	cvta.to.global.u64 	%rd1, %rd4;
	cvta.to.global.u64 	%rd2, %rd3;
	mov.u32 	%r23, %tid.x;
	mov.u32 	%r24, %ntid.x;
	mov.u32 	%r25, %ctaid.x;
	mad.lo.s32 	%r26, %r24, %r25, %r23;
	mul.lo.s32 	%r1, %r21, %r26;
	add.s32 	%r59, %r1, 1;
	setp.gt.u32 	%p1, %r59, %r22;
	@%p1 bra 	$L__BB3_9;
	add.s32 	%r3, %r59, %r21;
	mul.wide.s32 	%rd5, %r1, 4;
	add.s64 	%rd6, %rd2, %rd5;
	ld.global.u32 	%r27, [%rd6];
	add.s64 	%rd7, %rd1, %rd5;
	st.global.u32 	[%rd7+4], %r27;
	add.s32 	%r61, %r1, 2;
	min.u32 	%r28, %r3, %r22;
	setp.le.u32 	%p2, %r28, %r61;
	@%p2 bra 	$L__BB3_9;
	add.s32 	%r29, %r1, 3;
	max.u32 	%r30, %r28, %r29;
	xor.b32  	%r31, %r30, 2;
	sub.s32 	%r32, %r31, %r1;
	sub.s32 	%r33, %r30, %r1;
	add.s32 	%r6, %r33, -3;
	and.b32  	%r7, %r32, 3;
	setp.eq.s32 	%p3, %r7, 0;
	@%p3 bra 	$L__BB3_6;
	mul.wide.u32 	%rd8, %r59, 4;
	add.s64 	%rd9, %rd1, %rd8;
	ld.global.u32 	%r60, [%rd9];
	neg.s32 	%r58, %r7;
$L__BB3_4:
	.pragma "nounroll";
	add.s32 	%r13, %r59, 1;
	mul.wide.u32 	%rd10, %r59, 4;
	add.s64 	%rd11, %rd2, %rd10;
	ld.global.u32 	%r34, [%rd11];
	add.s32 	%r35, %r34, %r60;
	mul.wide.u32 	%rd12, %r13, 4;
	add.s64 	%rd13, %rd1, %rd12;
	ld.global.u32 	%r36, [%rd13];
	add.s32 	%r60, %r35, %r36;
	st.global.u32 	[%rd13], %r60;
	add.s32 	%r58, %r58, 1;
	setp.ne.s32 	%p4, %r58, 0;
	mov.u32 	%r59, %r13;
	@%p4 bra 	$L__BB3_4;
	add.s32 	%r61, %r13, 1;
$L__BB3_6:
	setp.lt.u32 	%p5, %r6, 3;
	@%p5 bra 	$L__BB3_9;
	add.s32 	%r62, %r61, 2;
$L__BB3_8:
	add.s32 	%r37, %r62, -2;
	add.s32 	%r38, %r62, -3;
	mul.wide.u32 	%rd14, %r38, 4;
	add.s64 	%rd15, %rd1, %rd14;
	ld.global.u32 	%r39, [%rd15];
	add.s64 	%rd16, %rd2, %rd14;
	ld.global.u32 	%r40, [%rd16];
	add.s32 	%r41, %r40, %r39;
	mul.wide.u32 	%rd17, %r37, 4;
	add.s64 	%rd18, %rd1, %rd17;
	ld.global.u32 	%r42, [%rd18];
	add.s32 	%r43, %r41, %r42;
	st.global.u32 	[%rd18], %r43;
	add.s32 	%r44, %r62, -1;
	add.s64 	%rd19, %rd2, %rd17;
	ld.global.u32 	%r45, [%rd19];
	add.s32 	%r46, %r45, %r43;
	mul.wide.u32 	%rd20, %r44, 4;
	add.s64 	%rd21, %rd1, %rd20;
	ld.global.u32 	%r47, [%rd21];
	add.s32 	%r48, %r46, %r47;
	st.global.u32 	[%rd21], %r48;
	add.s64 	%rd22, %rd2, %rd20;
	ld.global.u32 	%r49, [%rd22];
	add.s32 	%r50, %r49, %r48;
	mul.wide.u32 	%rd23, %r62, 4;
	add.s64 	%rd24, %rd1, %rd23;
	ld.global.u32 	%r51, [%rd24];
	add.s32 	%r52, %r50, %r51;
	st.global.u32 	[%rd24], %r52;
	add.s64 	%rd25, %rd2, %rd23;
	ld.global.u32 	%r53, [%rd25];
	add.s32 	%r54, %r53, %r52;
	ld.global.u32 	%r55, [%rd18+12];
	add.s32 	%r56, %r54, %r55;
	st.global.u32 	[%rd18+12], %r56;
	add.s32 	%r20, %r62, 4;
	add.s32 	%r57, %r62, 2;
	setp.lt.u32 	%p6, %r57, %r28;
	mov.u32 	%r62, %r20;
	@%p6 bra 	$L__BB3_8;
$L__BB3_9:
	ret;

}
	// .globl	_Z23serialsum_accrossthreadPjij
.visible .entry _Z23serialsum_accrossthreadPjij(
	.param .u64 .ptr .align 1 _Z23serialsum_accrossthreadPjij_param_0,
	.param .u32 _Z23serialsum_accrossthreadPjij_param_1,
	.param .u32 _Z23serialsum_accrossthreadPjij_param_2
)
{
	.reg .pred 	%p<3>;
	.reg .b32 	%r<22>;
	.reg .b64 	%rd<7>;

	ld.param.u64 	%rd2, [_Z23serialsum_accrossthreadPjij_param_0];
	ld.param.u32 	%r6, [_Z23serialsum_accrossthreadPjij_param_1];
	ld.param.u32 	%r7, [_Z23serialsum_accrossthreadPjij_param_2];
	mov.u32 	%r8, %tid.x;
	mov.u32 	%r9, %ntid.x;
	mov.u32 	%r10, %ctaid.x;
	mad.lo.s32 	%r11, %r9, %r10, %r8;
	shl.b32 	%r12, %r6, 1;
	mul.lo.s32 	%r13, %r6, %r9;
	mul.lo.s32 	%r14, %r13, %r11;
	add.s32 	%r21, %r14, %r12;
	add.s32 	%r15, %r14, %r13;
	add.s32 	%r2, %r15, 1;
	min.u32 	%r16, %r2, %r7;
	setp.le.u32 	%p1, %r16, %r21;
	@%p1 bra 	$L__BB4_3;
	cvta.to.global.u64 	%rd1, %rd2;
$L__BB4_2:
	sub.s32 	%r17, %r21, %r6;
	mul.wide.u32 	%rd3, %r17, 4;
	add.s64 	%rd4, %rd1, %rd3;
	ld.global.u32 	%r18, [%rd4];
	mul.wide.u32 	%rd5, %r21, 4;
	add.s64 	%rd6, %rd1, %rd5;
	ld.global.u32 	%r19, [%rd6];
	add.s32 	%r20, %r19, %r18;
	st.global.u32 	[%rd6], %r20;
	add.s32 	%r21, %r21, %r6;
	setp.lt.u32 	%p2, %r21, %r16;
	@%p2 bra 	$L__BB4_2;
$L__BB4_3:
	ret;

}
	// .globl	_Z11mergethreadPjij
.visible .entry _Z11mergethreadPjij(
	.param .u64 .ptr .align 1 _Z11mergethreadPjij_param_0,
	.param .u32 _Z11mergethreadPjij_param_1,
	.param .u32 _Z11mergethreadPjij_param_2
)
{
	.reg .pred 	%p<7>;
	.reg .b32 	%r<43>;
	.reg .b64 	%rd<16>;

	ld.param.u64 	%rd8, [_Z11mergethreadPjij_param_0];
	ld.param.u32 	%r18, [_Z11mergethreadPjij_param_1];
	ld.param.u32 	%r19, [_Z11mergethreadPjij_param_2];
	cvta.to.global.u64 	%rd1, %rd8;
	mov.u32 	%r1, %tid.x;
	setp.eq.s32 	%p1, %r1, 0;
	@%p1 bra 	$L__BB5_9;
	mov.u32 	%r20, %ntid.x;
	mov.u32 	%r21, %ctaid.x;
	mad.lo.s32 	%r22, %r20, %r21, %r1;
	mul.lo.s32 	%r2, %r18, %r22;
	add.s32 	%r3, %r2, %r18;
	mul.wide.u32 	%rd9, %r2, 4;
	add.s64 	%rd10, %rd1, %rd9;
	ld.global.u32 	%r4, [%rd10];
	add.s32 	%r42, %r2, 1;
	min.u32 	%r23, %r3, %r19;
	setp.le.u32 	%p2, %r23, %r42;
	@%p2 bra 	$L__BB5_9;
	add.s32 	%r24, %r2, 2;
	max.u32 	%r25, %r23, %r24;
	not.b32 	%r26, %r2;
	add.s32 	%r27, %r25, %r26;
	add.s32 	%r7, %r25, -2;
	and.b32  	%r8, %r27, 3;
	setp.eq.s32 	%p3, %r8, 0;
	@%p3 bra 	$L__BB5_6;
	neg.s32 	%r40, %r8;
	mul.wide.u32 	%rd11, %r42, 4;
	add.s64 	%rd14, %rd1, %rd11;
	mov.u32 	%r39, %r2;
$L__BB5_4:
	.pragma "nounroll";
	ld.global.u32 	%r28, [%rd14];
	add.s32 	%r29, %r28, %r4;
	st.global.u32 	[%rd14], %r29;
	add.s32 	%r40, %r40, 1;
	setp.ne.s32 	%p4, %r40, 0;
	add.s32 	%r39, %r39, 1;
	add.s64 	%rd14, %rd14, 4;
	@%p4 bra 	$L__BB5_4;
	add.s32 	%r42, %r39, 1;
$L__BB5_6:
	sub.s32 	%r30, %r7, %r2;
	setp.lt.u32 	%p5, %r30, 3;
	@%p5 bra 	$L__BB5_9;
	mul.wide.u32 	%rd12, %r42, 4;
	add.s64 	%rd13, %rd12, %rd1;
	add.s64 	%rd15, %rd13, 8;
$L__BB5_8:
	ld.global.u32 	%r31, [%rd15+-8];
	add.s32 	%r32, %r31, %r4;
	st.global.u32 	[%rd15+-8], %r32;
	ld.global.u32 	%r33, [%rd15+-4];
	add.s32 	%r34, %r33, %r4;
	st.global.u32 	[%rd15+-4], %r34;
	ld.global.u32 	%r35, [%rd15];
	add.s32 	%r36, %r35, %r4;
	st.global.u32 	[%rd15], %r36;
	ld.global.u32 	%r37, [%rd15+4];
	add.s32 	%r38, %r37, %r4;
	st.global.u32 	[%rd15+4], %r38;
	add.s32 	%r42, %r42, 4;
	add.s64 	%rd15, %rd15, 16;
	setp.lt.u32 	%p6, %r42, %r23;
	@%p6 bra 	$L__BB5_8;
$L__BB5_9:
	ret;

}
	// .globl	_Z10mergeblockPjij
.visible .entry _Z10mergeblockPjij(
	.param .u64 .ptr .align 1 _Z10mergeblockPjij_param_0,
	.param .u32 _Z10mergeblockPjij_param_1,
	.param .u32 _Z10mergeblockPjij_param_2
)
{
	.reg .pred 	%p<11>;
	.reg .b32 	%r<45>;
	.reg .b64 	%rd<9>;

	ld.param.u64 	%rd2, [_Z10mergeblockPjij_param_0];
	ld.param.u32 	%r20, [_Z10mergeblockPjij_param_1];
	ld.param.u32 	%r21, [_Z10mergeblockPjij_param_2];
	cvta.to.global.u64 	%rd1, %rd2;
	mov.u32 	%r22, %tid.x;
	mov.u32 	%r1, %ntid.x;
	mov.u32 	%r23, %ctaid.x;
	mad.lo.s32 	%r2, %r1, %r23, %r22;
	setp.eq.s32 	%p1, %r2, 0;
	@%p1 bra 	$L__BB6_8;
	mul.lo.s32 	%r3, %r20, %r1;
	mul.lo.s32 	%r41, %r3, %r2;
	add.s32 	%r5, %r41, %r3;
	mul.wide.s32 	%rd3, %r41, 4;
	add.s64 	%rd4, %rd1, %rd3;
	ld.global.u32 	%r6, [%rd4];
	add.s32 	%r42, %r41, 1;
	setp.ge.s32 	%p2, %r42, %r5;
	setp.ge.u32 	%p3, %r42, %r21;
	or.pred  	%p4, %p2, %p3;
	@%p4 bra 	$L__BB6_8;
	sub.s32 	%r24, %r21, %r41;
	add.s32 	%r25, %r24, -2;
	add.s32 	%r26, %r3, -2;
	min.u32 	%r8, %r25, %r26;
	and.b32  	%r27, %r8, 3;
	setp.eq.s32 	%p5, %r27, 3;
	@%p5 bra 	$L__BB6_6;
	add.s32 	%r28, %r8, 1;
	and.b32  	%r29, %r28, 3;
	neg.s32 	%r40, %r29;
$L__BB6_4:
	.pragma "nounroll";
	mul.wide.s32 	%rd5, %r42, 4;
	add.s64 	%rd6, %rd1, %rd5;
	ld.global.u32 	%r30, [%rd6];
	add.s32 	%r31, %r30, %r6;
	st.global.u32 	[%rd6], %r31;
	add.s32 	%r42, %r42, 1;
	add.s32 	%r41, %r41, 1;
	add.s32 	%r40, %r40, 1;
	setp.ne.s32 	%p6, %r40, 0;
	@%p6 bra 	$L__BB6_4;
	add.s32 	%r42, %r41, 1;
$L__BB6_6:
	setp.lt.u32 	%p7, %r8, 3;
	@%p7 bra 	$L__BB6_8;
$L__BB6_7:
	mul.wide.s32 	%rd7, %r42, 4;
	add.s64 	%rd8, %rd1, %rd7;
	ld.global.u32 	%r32, [%rd8];
	add.s32 	%r33, %r32, %r6;
	st.global.u32 	[%rd8], %r33;
	ld.global.u32 	%r34, [%rd8+4];
	add.s32 	%r35, %r34, %r6;
	st.global.u32 	[%rd8+4], %r35;
	ld.global.u32 	%r36, [%rd8+8];
	add.s32 	%r37, %r36, %r6;
	st.global.u32 	[%rd8+8], %r37;
	ld.global.u32 	%r38, [%rd8+12];
	add.s32 	%r39, %r38, %r6;
	st.global.u32 	[%rd8+12], %r39;
	add.s32 	%r42, %r42, 4;
	setp.lt.s32 	%p8, %r42, %r5;
	setp.lt.u32 	%p9, %r42, %r21;
	and.pred  	%p10, %p8, %p9;
	@%p10 bra 	$L__BB6_7;
$L__BB6_8:
	ret;

}


// ===== COMPILED SASS (sm_100) =====

	.target	sm_100

	.elftype	@"ET_EXEC"


//--------------------- .note.nv.tkinfo           --------------------------
	.section	.note.nv.tkinfo,"",@"SHT_NOTE"
	.sectionflags	@"SHF_NOTE_NV_TKINFO"
	.tkinfo
        /*0018*/ 	.word	0x00000002
        /*0030*/ 	.string	""
        /*0030*/ 	.string	"ptxas"
        /*0030*/ 	.string	"Cuda compilation tools, release 13.0, V13.0.88"
        /*0030*/ 	.string	"Build cuda_13.0.r13.0/compiler.36424714_0"
        /*0030*/ 	.string	"-arch sm_100 -m 64 "



//--------------------- .note.nv.cuinfo           --------------------------
	.section	.note.nv.cuinfo,"",@"SHT_NOTE"
	.sectionflags	@"SHF_NOTE_NV_CUINFO"
        /*0018*/ 	.short	0x0002
        /*001a*/ 	.short	0x0064
        /*001c*/ 	.short	0x0082
	.zero		2


//--------------------- .nv.info                  --------------------------
	.section	.nv.info,"",@"SHT_CUDA_INFO"
	.align	4


	//----- nvinfo : EIATTR_REGCOUNT
	.align		4
        /*0000*/ 	.byte	0x04, 0x2f
        /*0002*/ 	.short	(.L_1 - .L_0)
	.align		4
.L_0:
        /*0004*/ 	.word	index@(_Z7getMaskPyPjijyj)
        /*0008*/ 	.word	0x00000014


	//----- nvinfo : EIATTR_FRAME_SIZE
	.align		4
.L_1:
        /*000c*/ 	.byte	0x04, 0x11
        /*000e*/ 	.short	(.L_3 - .L_2)
	.align		4
.L_2:
        /*0010*/ 	.word	index@(_Z7getMaskPyPjijyj)
        /*0014*/ 	.word	0x00000000


	//----- nvinfo : EIATTR_REGCOUNT
	.align		4
.L_3:
        /*0018*/ 	.byte	0x04, 0x2f
        /*001a*/ 	.short	(.L_5 - .L_4)
	.align		4
.L_4:
        /*001c*/ 	.word	index@(_Z8getIndexPjS_S_ijj)
        /*0020*/ 	.word	0x00000012


	//----- nvinfo : EIATTR_FRAME_SIZE
	.align		4
.L_5:
        /*0024*/ 	.byte	0x04, 0x11
        /*0026*/ 	.short	(.L_7 - .L_6)
	.align		4
.L_6:
        /*0028*/ 	.word	index@(_Z8getIndexPjS_S_ijj)
        /*002c*/ 	.word	0x00000000


	//----- nvinfo : EIATTR_REGCOUNT
	.align		4
.L_7:
        /*0030*/ 	.byte	0x04, 0x2f
        /*0032*/ 	.short	(.L_9 - .L_8)
	.align		4
.L_8:
        /*0034*/ 	.word	index@(_Z7scatterPyPjS_ij)
        /*0038*/ 	.word	0x0000001c


	//----- nvinfo : EIATTR_FRAME_SIZE
	.align		4
.L_9:
        /*003c*/ 	.byte	0x04, 0x11
        /*003e*/ 	.short	(.L_11 - .L_10)
	.align		4
.L_10:
        /*0040*/ 	.word	index@(_Z7scatterPyPjS_ij)
        /*0044*/ 	.word	0x00000000


	//----- nvinfo : EIATTR_REGCOUNT
	.align		4
.L_11:
        /*0048*/ 	.byte	0x04, 0x2f
        /*004a*/ 	.short	(.L_13 - .L_12)
	.align		4
.L_12:
        /*004c*/ 	.word	index@(_Z9prefixsumPjS_ij)
        /*0050*/ 	.word	0x0000001c


	//----- nvinfo : EIATTR_FRAME_SIZE
	.align		4
.L_13:
        /*0054*/ 	.byte	0x04, 0x11
        /*0056*/ 	.short	(.L_15 - .L_14)
	.align		4
.L_14:
        /*0058*/ 	.word	index@(_Z9prefixsumPjS_ij)
        /*005c*/ 	.word	0x00000000


	//----- nvinfo : EIATTR_REGCOUNT
	.align		4
.L_15:
        /*0060*/ 	.byte	0x04, 0x2f
        /*0062*/ 	.short	(.L_17 - .L_16)
	.align		4
.L_16:
        /*0064*/ 	.word	index@(_Z23serialsum_accrossthreadPjij)
        /*0068*/ 	.word	0x00000010


	//----- nvinfo : EIATTR_FRAME_SIZE
	.align		4
.L_17:
        /*006c*/ 	.byte	0x04, 0x11
        /*006e*/ 	.short	(.L_19 - .L_18)
	.align		4
.L_18:
        /*0070*/ 	.word	index@(_Z23serialsum_accrossthreadPjij)
        /*0074*/ 	.word	0x00000000


	//----- nvinfo : EIATTR_REGCOUNT
	.align		4
.L_19:
        /*0078*/ 	.byte	0x04, 0x2f
        /*007a*/ 	.short	(.L_21 - .L_20)
	.align		4
.L_20:
        /*007c*/ 	.word	index@(_Z11mergethreadPjij)
        /*0080*/ 	.word	0x00000020


	//----- nvinfo : EIATTR_FRAME_SIZE
	.align		4
.L_21:
        /*0084*/ 	.byte	0x04, 0x11
        /*0086*/ 	.short	(.L_23 - .L_22)
	.align		4
.L_22:
        /*0088*/ 	.word	index@(_Z11mergethreadPjij)
        /*008c*/ 	.word	0x00000000


	//----- nvinfo : EIATTR_REGCOUNT
	.align		4
.L_23:
        /*0090*/ 	.byte	0x04, 0x2f
        /*0092*/ 	.short	(.L_25 - .L_24)
	.align		4
.L_24:
        /*0094*/ 	.word	index@(_Z10mergeblockPjij)
        /*0098*/ 	.word	0x00000012


	//----- nvinfo : EIATTR_FRAME_SIZE
	.align		4
.L_25:
        /*009c*/ 	.byte	0x04, 0x11
        /*009e*/ 	.short	(.L_27 - .L_26)
	.align		4
.L_26:
        /*00a0*/ 	.word	index@(_Z10mergeblockPjij)
        /*00a4*/ 	.word	0x00000000


	//----- nvinfo : EIATTR_MIN_STACK_SIZE
	.align		4
.L_27:
        /*00a8*/ 	.byte	0x04, 0x12
        /*00aa*/ 	.short	(.L_29 - .L_28)
	.align		4
.L_28:
        /*00ac*/ 	.word	index@(_Z10mergeblockPjij)
        /*00b0*/ 	.word	0x00000000


	//----- nvinfo : EIATTR_MIN_STACK_SIZE
	.align		4
.L_29:
        /*00b4*/ 	.byte	0x04, 0x12
        /*00b6*/ 	.short	(.L_31 - .L_30)
	.align		4
.L_30:
        /*00b8*/ 	.word	index@(_Z11mergethreadPjij)
        /*00bc*/ 	.word	0x00000000


	//----- nvinfo : EIATTR_MIN_STACK_SIZE
	.align		4
.L_31:
        /*00c0*/ 	.byte	0x04, 0x12
        /*00c2*/ 	.short	(.L_33 - .L_32)
	.align		4
.L_32:
        /*00c4*/ 	.word	index@(_Z23serialsum_accrossthreadPjij)
        /*00c8*/ 	.word	0x00000000


	//----- nvinfo : EIATTR_MIN_STACK_SIZE
	.align		4
.L_33:
        /*00cc*/ 	.byte	0x04, 0x12
        /*00ce*/ 	.short	(.L_35 - .L_34)
	.align		4
.L_34:
        /*00d0*/ 	.word	index@(_Z9prefixsumPjS_ij)
        /*00d4*/ 	.word	0x00000000


	//----- nvinfo : EIATTR_MIN_STACK_SIZE
	.align		4
.L_35:
        /*00d8*/ 	.byte	0x04, 0x12
        /*00da*/ 	.short	(.L_37 - .L_36)
	.align		4
.L_36:
        /*00dc*/ 	.word	index@(_Z7scatterPyPjS_ij)
        /*00e0*/ 	.word	0x00000000


	//----- nvinfo : EIATTR_MIN_STACK_SIZE
	.align		4
.L_37:
        /*00e4*/ 	.byte	0x04, 0x12
        /*00e6*/ 	.short	(.L_39 - .L_38)
	.align		4
.L_38:
        /*00e8*/ 	.word	index@(_Z8getIndexPjS_S_ijj)
        /*00ec*/ 	.word	0x00000000


	//----- nvinfo : EIATTR_MIN_STACK_SIZE
	.align		4
.L_39:
        /*00f0*/ 	.byte	0x04, 0x12
        /*00f2*/ 	.short	(.L_41 - .L_40)
	.align		4
.L_40:
        /*00f4*/ 	.word	index@(_Z7getMaskPyPjijyj)
        /*00f8*/ 	.word	0x00000000
.L_41:


//--------------------- .nv.compat                --------------------------
	.section	.nv.compat,"",@"SHT_CUDA_COMPAT_INFO"
	.align	4
        /*0000*/ 	.byte	0x02, 0x09, 0x00, 0x00, 0x02, 0x02, 0x01, 0x00, 0x02, 0x05, 0x05, 0x00, 0x03, 0x07, 0x01, 0x01
        /*0010*/ 	.byte	0x02, 0x03, 0x00, 0x00, 0x02, 0x06, 0x01, 0x00, 0x04, 0x0b, 0x08, 0x00, 0x09, 0x00, 0x00, 0x00
        /*0020*/ 	.byte	0x00, 0x00, 0x00, 0x00


//--------------------- .nv.info._Z10mergeblockPjij --------------------------
	.section	.nv.info._Z10mergeblockPjij,"",@"SHT_CUDA_INFO"
	.sectionflags	@""
	.align	4


	//----- nvinfo : EIATTR_CUDA_API_VERSION
	.align		4
        /*0000*/ 	.byte	0x04, 0x37
        /*0002*/ 	.short	(.L_43 - .L_42)
.L_42:
        /*0004*/ 	.word	0x00000082


	//----- nvinfo : EIATTR_KPARAM_INFO
	.align		4
.L_43:
        /*0008*/ 	.byte	0x04, 0x17
        /*000a*/ 	.short	(.L_45 - .L_44)
.L_44:
        /*000c*/ 	.word	0x00000000
        /*0010*/ 	.short	0x0002
        /*0012*/ 	.short	0x000c
        /*0014*/ 	.byte	0x00, 0xf0, 0x11, 0x00


	//----- nvinfo : EIATTR_KPARAM_INFO
	.align		4
.L_45:
        /*0018*/ 	.byte	0x04, 0x17
        /*001a*/ 	.short	(.L_47 - .L_46)
.L_46:
        /*001c*/ 	.word	0x00000000
        /*0020*/ 	.short	0x0001
        /*0022*/ 	.short	0x0008
        /*0024*/ 	.byte	0x00, 0xf0, 0x11, 0x00


	//----- nvinfo : EIATTR_KPARAM_INFO
	.align		4
.L_47:
        /*0028*/ 	.byte	0x04, 0x17
        /*002a*/ 	.short	(.L_49 - .L_48)
.L_48:
        /*002c*/ 	.word	0x00000000
        /*0030*/ 	.short	0x0000
        /*0032*/ 	.short	0x0000
        /*0034*/ 	.byte	0x00, 0xf5, 0x21, 0x00


	//----- nvinfo : EIATTR_SPARSE_MMA_MASK
	.align		4
.L_49:
        /*0038*/ 	.byte	0x03, 0x50
        /*003a*/ 	.short	0x0000


	//----- nvinfo : EIATTR_MAXREG_COUNT
	.align		4
        /*003c*/ 	.byte	0x03, 0x1b
        /*003e*/ 	.short	0x00ff


	//----- nvinfo : EIATTR_MERCURY_ISA_VERSION
	.align		4
        /*0040*/ 	.byte	0x03, 0x5f
        /*0042*/ 	.short	0x0101


	//----- nvinfo : EIATTR_VRC_CTA_INIT_COUNT
	.align		4
        /*0044*/ 	.byte	0x02, 0x4a
	.zero		1
	.zero		1


	//----- nvinfo : EIATTR_EXIT_INSTR_OFFSETS
	.align		4
        /*0048*/ 	.byte	0x04, 0x1c
        /*004a*/ 	.short	(.L_51 - .L_50)


	//   ....[0]....
.L_50:
        /*004c*/ 	.word	0x00000060


	//   ....[1]....
        /*0050*/ 	.word	0x000000e0


	//   ....[2]....
        /*0054*/ 	.word	0x000002b0


	//   ....[3]....
        /*0058*/ 	.word	0x000003d0


	//----- nvinfo : EIATTR_CRS_STACK_SIZE
	.align		4
.L_51:
        /*005c*/ 	.byte	0x04, 0x1e
        /*005e*/ 	.short	(.L_53 - .L_52)
.L_52:
        /*0060*/ 	.word	0x00000000


	//----- nvinfo : EIATTR_CBANK_PARAM_SIZE
	.align		4
.L_53:
        /*0064*/ 	.byte	0x03, 0x19
        /*0066*/ 	.short	0x0010


	//----- nvinfo : EIATTR_PARAM_CBANK
	.align		4
        /*0068*/ 	.byte	0x04, 0x0a
        /*006a*/ 	.short	(.L_55 - .L_54)
	.align		4
.L_54:
        /*006c*/ 	.word	index@(.nv.constant0._Z10mergeblockPjij)
        /*0070*/ 	.short	0x0380
        /*0072*/ 	.short	0x0010


	//----- nvinfo : EIATTR_SW_WAR
	.align		4
.L_55:
        /*0074*/ 	.byte	0x04, 0x36
        /*0076*/ 	.short	(.L_57 - .L_56)
.L_56:
        /*0078*/ 	.word	0x00000008
.L_57:


//--------------------- .nv.info._Z11mergethreadPjij --------------------------
	.section	.nv.info._Z11mergethreadPjij,"",@"SHT_CUDA_INFO"
	.sectionflags	@""
	.align	4


	//----- nvinfo : EIATTR_CUDA_API_VERSION
	.align		4
        /*0000*/ 	.byte	0x04, 0x37
        /*0002*/ 	.short	(.L_59 - .L_58)
.L_58:
        /*0004*/ 	.word	0x00000082


	//----- nvinfo : EIATTR_KPARAM_INFO
	.align		4
.L_59:
        /*0008*/ 	.byte	0x04, 0x17
        /*000a*/ 	.short	(.L_61 - .L_60)
.L_60:
        /*000c*/ 	.word	0x00000000
        /*0010*/ 	.short	0x0002
        /*0012*/ 	.short	0x000c
        /*0014*/ 	.byte	0x00, 0xf0, 0x11, 0x00


	//----- nvinfo : EIATTR_KPARAM_INFO
	.align		4
.L_61:
        /*0018*/ 	.byte	0x04, 0x17
        /*001a*/ 	.short	(.L_63 - .L_62)
.L_62:
        /*001c*/ 	.word	0x00000000
        /*0020*/ 	.short	0x0001
        /*0022*/ 	.short	0x0008
        /*0024*/ 	.byte	0x00, 0xf0, 0x11, 0x00


	//----- nvinfo : EIATTR_KPARAM_INFO
	.align		4
.L_63:
        /*0028*/ 	.byte	0x04, 0x17
        /*002a*/ 	.short	(.L_65 - .L_64)
.L_64:
        /*002c*/ 	.word	0x00000000
        /*0030*/ 	.short	0x0000
        /*0032*/ 	.short	0x0000
        /*0034*/ 	.byte	0x00, 0xf5, 0x21, 0x00


	//----- nvinfo : EIATTR_SPARSE_MMA_MASK
	.align		4
.L_65:
        /*0038*/ 	.byte	0x03, 0x50
        /*003a*/ 	.short	0x0000


	//----- nvinfo : EIATTR_MAXREG_COUNT
	.align		4
        /*003c*/ 	.byte	0x03, 0x1b
        /*003e*/ 	.short	0x00ff


	//----- nvinfo : EIATTR_MERCURY_ISA_VERSION
	.align		4
        /*0040*/ 	.byte	0x03, 0x5f
        /*0042*/ 	.short	0x0101


	//----- nvinfo : EIATTR_VRC_CTA_INIT_COUNT
	.align		4
        /*0044*/ 	.byte	0x02, 0x4a
	.zero		1
	.zero		1


	//----- nvinfo : EIATTR_EXIT_INSTR_OFFSETS
	.align		4
        /*0048*/ 	.byte	0x04, 0x1c
        /*004a*/ 	.short	(.L_67 - .L_66)


	//   ....[0]....
.L_66:
        /*004c*/ 	.word	0x00000030


	//   ....[1]....
        /*0050*/ 	.word	0x000000c0


	//   ....[2]....
        /*0054*/ 	.word	0x000002d0


	//   ....[3]....
        /*0058*/ 	.word	0x00000a80


	//   ....[4]....
        /*005c*/ 	.word	0x00000b50


	//----- nvinfo : EIATTR_CRS_STACK_SIZE
	.align		4
.L_67:
        /*0060*/ 	.byte	0x04, 0x1e
        /*0062*/ 	.short	(.L_69 - .L_68)
.L_68:
        /*0064*/ 	.word	0x00000000


	//----- nvinfo : EIATTR_CBANK_PARAM_SIZE
	.align		4
.L_69:
        /*0068*/ 	.byte	0x03, 0x19
        /*006a*/ 	.short	0x0010


	//----- nvinfo : EIATTR_PARAM_CBANK
	.align		4
        /*006c*/ 	.byte	0x04, 0x0a
        /*006e*/ 	.short	(.L_71 - .L_70)
	.align		4
.L_70:
        /*0070*/ 	.word	index@(.nv.constant0._Z11mergethreadPjij)
        /*0074*/ 	.short	0x0380
        /*0076*/ 	.short	0x0010


	//----- nvinfo : EIATTR_SW_WAR
	.align		4
.L_71:
        /*0078*/ 	.byte	0x04, 0x36
        /*007a*/ 	.short	(.L_73 - .L_72)
.L_72:
        /*007c*/ 	.word	0x00000008
.L_73:


//--------------------- .nv.info._Z23serialsum_accrossthreadPjij --------------------------
	.section	.nv.info._Z23serialsum_accrossthreadPjij,"",@"SHT_CUDA_INFO"
	.sectionflags	@""
	.align	4


	//----- nvinfo : EIATTR_CUDA_API_VERSION
	.align		4
        /*0000*/ 	.byte	0x04, 0x37
        /*0002*/ 	.short	(.L_75 - .L_74)
.L_74:
        /*0004*/ 	.word	0x00000082


	//----- nvinfo : EIATTR_KPARAM_INFO
	.align		4
.L_75:
        /*0008*/ 	.byte	0x04, 0x17
        /*000a*/ 	.short	(.L_77 - .L_76)
.L_76:
        /*000c*/ 	.word	0x00000000
        /*0010*/ 	.short	0x0002
        /*0012*/ 	.short	0x000c
        /*0014*/ 	.byte	0x00, 0xf0, 0x11, 0x00


	//----- nvinfo : EIATTR_KPARAM_INFO
	.align		4
.L_77:
        /*0018*/ 	.byte	0x04, 0x17
        /*001a*/ 	.short	(.L_79 - .L_78)
.L_78:
        /*001c*/ 	.word	0x00000000
        /*0020*/ 	.short	0x0001
        /*0022*/ 	.short	0x0008
        /*0024*/ 	.byte	0x00, 0xf0, 0x11, 0x00


	//----- nvinfo : EIATTR_KPARAM_INFO
	.align		4
.L_79:
        /*0028*/ 	.byte	0x04, 0x17
        /*002a*/ 	.short	(.L_81 - .L_80)
.L_80:
        /*002c*/ 	.word	0x00000000
        /*0030*/ 	.short	0x0000
        /*0032*/ 	.short	0x0000
        /*0034*/ 	.byte	0x00, 0xf5, 0x21, 0x00


	//----- nvinfo : EIATTR_SPARSE_MMA_MASK
	.align		4
.L_81:
        /*0038*/ 	.byte	0x03, 0x50
        /*003a*/ 	.short	0x0000


	//----- nvinfo : EIATTR_MAXREG_COUNT
	.align		4
        /*003c*/ 	.byte	0x03, 0x1b
        /*003e*/ 	.short	0x00ff


	//----- nvinfo : EIATTR_MERCURY_ISA_VERSION
	.align		4
        /*0040*/ 	.byte	0x03, 0x5f
        /*0042*/ 	.short	0x0101


	//----- nvinfo : EIATTR_VRC_CTA_INIT_COUNT
	.align		4
        /*0044*/ 	.byte	0x02, 0x4a
	.zero		1
	.zero		1


	//----- nvinfo : EIATTR_EXIT_INSTR_OFFSETS
	.align		4
        /*0048*/ 	.byte	0x04, 0x1c
        /*004a*/ 	.short	(.L_83 - .L_82)


	//   ....[0]....
.L_82:
        /*004c*/ 	.word	0x000000c0


	//   ....[1]....
        /*0050*/ 	.word	0x000001d0


	//----- nvinfo : EIATTR_CRS_STACK_SIZE
	.align		4
.L_83:
        /*0054*/ 	.byte	0x04, 0x1e
        /*0056*/ 	.short	(.L_85 - .L_84)
.L_84:
        /*0058*/ 	.word	0x00000000


	//----- nvinfo : EIATTR_CBANK_PARAM_SIZE
	.align		4
.L_85:
        /*005c*/ 	.byte	0x03, 0x19
        /*005e*/ 	.short	0x0010


	//----- nvinfo : EIATTR_PARAM_CBANK
	.align		4
        /*0060*/ 	.byte	0x04, 0x0a
        /*0062*/ 	.short	(.L_87 - .L_86)
	.align		4
.L_86:
        /*0064*/ 	.word	index@(.nv.constant0._Z23serialsum_accrossthreadPjij)
        /*0068*/ 	.short	0x0380
        /*006a*/ 	.short	0x0010


	//----- nvinfo : EIATTR_SW_WAR
	.align		4
.L_87:
        /*006c*/ 	.byte	0x04, 0x36
        /*006e*/ 	.short	(.L_89 - .L_88)
.L_88:
        /*0070*/ 	.word	0x00000008
.L_89:


//--------------------- .nv.info._Z9prefixsumPjS_ij --------------------------
	.section	.nv.info._Z9prefixsumPjS_ij,"",@"SHT_CUDA_INFO"
	.sectionflags	@""
	.align	4


	//----- nvinfo : EIATTR_CUDA_API_VERSION
	.align		4
        /*0000*/ 	.byte	0x04, 0x37
        /*0002*/ 	.short	(.L_91 - .L_90)
.L_90:
        /*0004*/ 	.word	0x00000082


	//----- nvinfo : EIATTR_KPARAM_INFO
	.align		4
.L_91:
        /*0008*/ 	.byte	0x04, 0x17
        /*000a*/ 	.short	(.L_93 - .L_92)
.L_92:
        /*000c*/ 	.word	0x00000000
        /*0010*/ 	.short	0x0003
        /*0012*/ 	.short	0x0014
        /*0014*/ 	.byte	0x00, 0xf0, 0x11, 0x00


	//----- nvinfo : EIATTR_KPARAM_INFO
	.align		4
.L_93:
        /*0018*/ 	.byte	0x04, 0x17
        /*001a*/ 	.short	(.L_95 - .L_94)
.L_94:
        /*001c*/ 	.word	0x00000000
        /*0020*/ 	.short	0x0002
        /*0022*/ 	.short	0x0010
        /*0024*/ 	.byte	0x00, 0xf0, 0x11, 0x00


	//----- nvinfo : EIATTR_KPARAM_INFO
	.align		4
.L_95:
        /*0028*/ 	.byte	0x04, 0x17
        /*002a*/ 	.short	(.L_97 - .L_96)
.L_96:
        /*002c*/ 	.word	0x00000000
        /*0030*/ 	.short	0x0001
        /*0032*/ 	.short	0x0008
        /*0034*/ 	.byte	0x00, 0xf5, 0x21, 0x00


	//----- nvinfo : EIATTR_KPARAM_INFO
	.align		4
.L_97:
        /*0038*/ 	.byte	0x04, 0x17
        /*003a*/ 	.short	(.L_99 - .L_98)
.L_98:
        /*003c*/ 	.word	0x00000000
        /*0040*/ 	.short	0x0000
        /*0042*/ 	.short	0x0000
        /*0044*/ 	.byte	0x00, 0xf5, 0x21, 0x00


	//----- nvinfo : EIATTR_SPARSE_MMA_MASK
	.align		4
.L_99:
        /*0048*/ 	.byte	0x03, 0x50
        /*004a*/ 	.short	0x0000


	//----- nvinfo : EIATTR_MAXREG_COUNT
	.align		4
        /*004c*/ 	.byte	0x03, 0x1b
        /*004e*/ 	.short	0x00ff


	//----- nvinfo : EIATTR_MERCURY_ISA_VERSION
	.align		4
        /*0050*/ 	.byte	0x03, 0x5f
        /*0052*/ 	.short	0x0101


	//----- nvinfo : EIATTR_VRC_CTA_INIT_COUNT
	.align		4
        /*0054*/ 	.byte	0x02, 0x4a
	.zero		1
	.zero		1


	//----- nvinfo : EIATTR_EXIT_INSTR_OFFSETS
	.align		4
        /*0058*/ 	.byte	0x04, 0x1c
        /*005a*/ 	.short	(.L_101 - .L_100)


	//   ....[0]....
.L_100:
        /*005c*/ 	.word	0x00000090


	//   ....[1]....
        /*0060*/ 	.word	0x00000140


	//   ....[2]....
        /*0064*/ 	.word	0x00000300


	//   ....[3]....
        /*0068*/ 	.word	0x00000520


	//----- nvinfo : EIATTR_CRS_STACK_SIZE
	.align		4
.L_101:
        /*006c*/ 	.byte	0x04, 0x1e
        /*006e*/ 	.short	(.L_103 - .L_102)
.L_102:
        /*0070*/ 	.word	0x00000000


	//----- nvinfo : EIATTR_CBANK_PARAM_SIZE
	.align		4
.L_103:
        /*0074*/ 	.byte	0x03, 0x19
        /*0076*/ 	.short	0x0018


	//----- nvinfo : EIATTR_PARAM_CBANK
	.align		4
        /*0078*/ 	.byte	0x04, 0x0a
        /*007a*/ 	.short	(.L_105 - .L_104)
	.align		4
.L_104:
        /*007c*/ 	.word	index@(.nv.constant0._Z9prefixsumPjS_ij)
        /*0080*/ 	.short	0x0380
        /*0082*/ 	.short	0x0018


	//----- nvinfo : EIATTR_SW_WAR
	.align		4
.L_105:
        /*0084*/ 	.byte	0x04, 0x36
        /*0086*/ 	.short	(.L_107 - .L_106)
.L_106:
        /*0088*/ 	.word	0x00000008
.L_107:


//--------------------- .nv.info._Z7scatterPyPjS_ij --------------------------
	.section	.nv.info._Z7scatterPyPjS_ij,"",@"SHT_CUDA_INFO"
	.sectionflags	@""
	.align	4


	//----- nvinfo : EIATTR_CUDA_API_VERSION
	.align		4
        /*0000*/ 	.byte	0x04, 0x37
        /*0002*/ 	.short	(.L_109 - .L_108)
.L_108:
        /*0004*/ 	.word	0x00000082


	//----- nvinfo : EIATTR_KPARAM_INFO
	.align		4
.L_109:
        /*0008*/ 	.byte	0x04, 0x17
        /*000a*/ 	.short	(.L_111 - .L_110)
.L_110:
        /*000c*/ 	.word	0x00000000
        /*0010*/ 	.short	0x0004
        /*0012*/ 	.short	0x001c
        /*0014*/ 	.byte	0x00, 0xf0, 0x11, 0x00


	//----- nvinfo : EIATTR_KPARAM_INFO
	.align		4
.L_111:
        /*0018*/ 	.byte	0x04, 0x17
        /*001a*/ 	.short	(.L_113 - .L_112)
.L_112:
        /*001c*/ 	.word	0x00000000
        /*0020*/ 	.short	0x0003
        /*0022*/ 	.short	0x0018
        /*0024*/ 	.byte	0x00, 0xf0, 0x11, 0x00


	//----- nvinfo : EIATTR_KPARAM_INFO
	.align		4
.L_113:
        /*0028*/ 	.byte	0x04, 0x17
        /*002a*/ 	.short	(.L_115 - .L_114)
.L_114:
        /*002c*/ 	.word	0x00000000
        /*0030*/ 	.short	0x0002
        /*0032*/ 	.short	0x0010
        /*0034*/ 	.byte	0x00, 0xf5, 0x21, 0x00


	//----- nvinfo : EIATTR_KPARAM_INFO
	.align		4
.L_115:
        /*0038*/ 	.byte	0x04, 0x17
        /*003a*/ 	.short	(.L_117 - .L_116)
.L_116:
        /*003c*/ 	.word	0x00000000
        /*0040*/ 	.short	0x0001
        /*0042*/ 	.short	0x0008
        /*0044*/ 	.byte	0x00, 0xf5, 0x21, 0x00


	//----- nvinfo : EIATTR_KPARAM_INFO
	.align		4
.L_117:
        /*0048*/ 	.byte	0x04, 0x17
        /*004a*/ 	.short	(.L_119 - .L_118)
.L_118:
        /*004c*/ 	.word	0x00000000
        /*0050*/ 	.short	0x0000
        /*0052*/ 	.short	0x0000
        /*0054*/ 	.byte	0x00, 0xf5, 0x21, 0x00


	//----- nvinfo : EIATTR_SPARSE_MMA_MASK
	.align		4
.L_119:
        /*0058*/ 	.byte	0x03, 0x50
        /*005a*/ 	.short	0x0000


	//----- nvinfo : EIATTR_MAXREG_COUNT
	.align		4
        /*005c*/ 	.byte	0x03, 0x1b
        /*005e*/ 	.short	0x00ff


	//----- nvinfo : EIATTR_MERCURY_ISA_VERSION
	.align		4
        /*0060*/ 	.byte	0x03, 0x5f
        /*0062*/ 	.short	0x0101


	//----- nvinfo : EIATTR_VRC_CTA_INIT_COUNT
	.align		4
        /*0064*/ 	.byte	0x02, 0x4a
	.zero		1
	.zero		1


	//----- nvinfo : EIATTR_EXIT_INSTR_OFFSETS
	.align		4
        /*0068*/ 	.byte	0x04, 0x1c
        /*006a*/ 	.short	(.L_121 - .L_120)


	//   ....[0]....
.L_120:
        /*006c*/ 	.word	0x00000080


	//   ....[1]....
        /*0070*/ 	.word	0x000000b0


	//   ....[2]....
        /*0074*/ 	.word	0x000002f0


	//   ....[3]....
        /*0078*/ 	.word	0x00000510


	//----- nvinfo : EIATTR_CRS_STACK_SIZE
	.align		4
.L_121:
        /*007c*/ 	.byte	0x04, 0x1e
        /*007e*/ 	.short	(.L_123 - .L_122)
.L_122:
        /*0080*/ 	.word	0x00000000


	//----- nvinfo : EIATTR_CBANK_PARAM_SIZE
	.align		4
.L_123:
        /*0084*/ 	.byte	0x03, 0x19
        /*0086*/ 	.short	0x0020


	//----- nvinfo : EIATTR_PARAM_CBANK
	.align		4
        /*0088*/ 	.byte	0x04, 0x0a
        /*008a*/ 	.short	(.L_125 - .L_124)
	.align		4
.L_124:
        /*008c*/ 	.word	index@(.nv.constant0._Z7scatterPyPjS_ij)
        /*0090*/ 	.short	0x0380
        /*0092*/ 	.short	0x0020


	//----- nvinfo : EIATTR_SW_WAR
	.align		4
.L_125:
        /*0094*/ 	.byte	0x04, 0x36
        /*0096*/ 	.short	(.L_127 - .L_126)
.L_126:
        /*0098*/ 	.word	0x00000008
.L_127:


//--------------------- .nv.info._Z8getIndexPjS_S_ijj --------------------------
	.section	.nv.info._Z8getIndexPjS_S_ijj,"",@"SHT_CUDA_INFO"
	.sectionflags	@""
	.align	4


	//----- nvinfo : EIATTR_CUDA_API_VERSION
	.align		4
        /*0000*/ 	.byte	0x04, 0x37
        /*0002*/ 	.short	(.L_129 - .L_128)
.L_128:
        /*0004*/ 	.word	0x00000082


	//----- nvinfo : EIATTR_KPARAM_INFO
	.align		4
.L_129:
        /*0008*/ 	.byte	0x04, 0x17
        /*000a*/ 	.short	(.L_131 - .L_130)
.L_130:
        /*000c*/ 	.word	0x00000000
        /*0010*/ 	.short	0x0005
        /*0012*/ 	.short	0x0020
        /*0014*/ 	.byte	0x00, 0xf0, 0x11, 0x00


	//----- nvinfo : EIATTR_KPARAM_INFO
	.align		4
.L_131:
        /*0018*/ 	.byte	0x04, 0x17
        /*001a*/ 	.short	(.L_133 - .L_132)
.L_132:
        /*001c*/ 	.word	0x00000000
        /*0020*/ 	.short	0x0004
        /*0022*/ 	.short	0x001c
        /*0024*/ 	.byte	0x00, 0xf0, 0x11, 0x00


	//----- nvinfo : EIATTR_KPARAM_INFO
	.align		4
.L_133:
        /*0028*/ 	.byte	0x04, 0x17
        /*002a*/ 	.short	(.L_135 - .L_134)
.L_134:
        /*002c*/ 	.word	0x00000000
        /*0030*/ 	.short	0x0003
        /*0032*/ 	.short	0x0018
        /*0034*/ 	.byte	0x00, 0xf0, 0x11, 0x00


	//----- nvinfo : EIATTR_KPARAM_INFO
	.align		4
.L_135:
        /*0038*/ 	.byte	0x04, 0x17
        /*003a*/ 	.short	(.L_137 - .L_136)
.L_136:
        /*003c*/ 	.word	0x00000000
        /*0040*/ 	.short	0x0002
        /*0042*/ 	.short	0x0010
        /*0044*/ 	.byte	0x00, 0xf5, 0x21, 0x00


	//----- nvinfo : EIATTR_KPARAM_INFO
	.align		4
.L_137:
        /*0048*/ 	.byte	0x04, 0x17
        /*004a*/ 	.short	(.L_139 - .L_138)
.L_138:
        /*004c*/ 	.word	0x00000000
        /*0050*/ 	.short	0x0001
        /*0052*/ 	.short	0x0008
        /*0054*/ 	.byte	0x00, 0xf5, 0x21, 0x00


	//----- nvinfo : EIATTR_KPARAM_INFO
	.align		4
.L_139:
        /*0058*/ 	.byte	0x04, 0x17
        /*005a*/ 	.short	(.L_141 - .L_140)
.L_140:
        /*005c*/ 	.word	0x00000000
        /*0060*/ 	.short	0x0000
        /*0062*/ 	.short	0x0000
        /*0064*/ 	.byte	0x00, 0xf5, 0x21, 0x00


	//----- nvinfo : EIATTR_SPARSE_MMA_MASK
	.align		4
.L_141:
        /*0068*/ 	.byte	0x03, 0x50
        /*006a*/ 	.short	0x0000


	//----- nvinfo : EIATTR_MAXREG_COUNT
	.align		4
        /*006c*/ 	.byte	0x03, 0x1b
        /*006e*/ 	.short	0x00ff


	//----- nvinfo : EIATTR_MERCURY_ISA_VERSION
	.align		4
        /*0070*/ 	.byte	0x03, 0x5f
        /*0072*/ 	.short	0x0101


	//----- nvinfo : EIATTR_VRC_CTA_INIT_COUNT
	.align		4
        /*0074*/ 	.byte	0x02, 0x4a
	.zero		1
	.zero		1


	//----- nvinfo : EIATTR_EXIT_INSTR_OFFSETS
	.align		4
        /*0078*/ 	.byte	0x04, 0x1c
        /*007a*/ 	.short	(.L_143 - .L_142)


	//   ....[0]....
.L_142:
        /*007c*/ 	.word	0x000000a0


	//   ....[1]....
        /*0080*/ 	.word	0x000000d0


	//   ....[2]....
        /*0084*/ 	.word	0x000003b0


	//   ....[3]....
        /*0088*/ 	.word	0x000006c0


	//----- nvinfo : EIATTR_CRS_STACK_SIZE
	.align		4
.L_143:
        /*008c*/ 	.byte	0x04, 0x1e
        /*008e*/ 	.short	(.L_145 - .L_144)
.L_144:
        /*0090*/ 	.word	0x00000000


	//----- nvinfo : EIATTR_CBANK_PARAM_SIZE
	.align		4
.L_145:
        /*0094*/ 	.byte	0x03, 0x19
        /*0096*/ 	.short	0x0024


	//----- nvinfo : EIATTR_PARAM_CBANK
	.align		4
        /*0098*/ 	.byte	0x04, 0x0a
        /*009a*/ 	.short	(.L_147 - .L_146)
	.align		4
.L_146:
        /*009c*/ 	.word	index@(.nv.constant0._Z8getIndexPjS_S_ijj)
        /*00a0*/ 	.short	0x0380
        /*00a2*/ 	.short	0x0024


	//----- nvinfo : EIATTR_SW_WAR
	.align		4
.L_147:
        /*00a4*/ 	.byte	0x04, 0x36
        /*00a6*/ 	.short	(.L_149 - .L_148)
.L_148:
        /*00a8*/ 	.word	0x00000008
.L_149:


//--------------------- .nv.info._Z7getMaskPyPjijyj --------------------------
	.section	.nv.info._Z7getMaskPyPjijyj,"",@"SHT_CUDA_INFO"
	.sectionflags	@""
	.align	4


	//----- nvinfo : EIATTR_CUDA_API_VERSION
	.align		4
        /*0000*/ 	.byte	0x04, 0x37
        /*0002*/ 	.short	(.L_151 - .L_150)
.L_150:
        /*0004*/ 	.word	0x00000082


	//----- nvinfo : EIATTR_KPARAM_INFO
	.align		4
.L_151:
        /*0008*/ 	.byte	0x04, 0x17
        /*000a*/ 	.short	(.L_153 - .L_152)
.L_152:
        /*000c*/ 	.word	0x00000000
        /*0010*/ 	.short	0x0005
        /*0012*/ 	.short	0x0020
        /*0014*/ 	.byte	0x00, 0xf0, 0x11, 0x00


	//----- nvinfo : EIATTR_KPARAM_INFO
	.align		4
.L_153:
        /*0018*/ 	.byte	0x04, 0x17
        /*001a*/ 	.short	(.L_155 - .L_154)
.L_154:
        /*001c*/ 	.word	0x00000000
        /*0020*/ 	.short	0x0004
        /*0022*/ 	.short	0x0018
        /*0024*/ 	.byte	0x00, 0xf0, 0x21, 0x00


	//----- nvinfo : EIATTR_KPARAM_INFO
	.align		4
.L_155:
        /*0028*/ 	.byte	0x04, 0x17
        /*002a*/ 	.short	(.L_157 - .L_156)
.L_156:
        /*002c*/ 	.word	0x00000000
        /*0030*/ 	.short	0x0003
        /*0032*/ 	.short	0x0014
        /*0034*/ 	.byte	0x00, 0xf0, 0x11, 0x00


	//----- nvinfo : EIATTR_KPARAM_INFO
	.align		4
.L_157:
        /*0038*/ 	.byte	0x04, 0x17
        /*003a*/ 	.short	(.L_159 - .L_158)
.L_158:
        /*003c*/ 	.word	0x00000000
        /*0040*/ 	.short	0x0002
        /*0042*/ 	.short	0x0010
        /*0044*/ 	.byte	0x00, 0xf0, 0x11, 0x00


	//----- nvinfo : EIATTR_KPARAM_INFO
	.align		4
.L_159:
        /*0048*/ 	.byte	0x04, 0x17
        /*004a*/ 	.short	(.L_161 - .L_160)
.L_160:
        /*004c*/ 	.word	0x00000000
        /*0050*/ 	.short	0x0001
        /*0052*/ 	.short	0x0008
        /*0054*/ 	.byte	0x00, 0xf5, 0x21, 0x00


	//----- nvinfo : EIATTR_KPARAM_INFO
	.align		4
.L_161:
        /*0058*/ 	.byte	0x04, 0x17
        /*005a*/ 	.short	(.L_163 - .L_162)
.L_162:
        /*005c*/ 	.word	0x00000000
        /*0060*/ 	.short	0x0000
        /*0062*/ 	.short	0x0000
        /*0064*/ 	.byte	0x00, 0xf5, 0x21, 0x00


	//----- nvinfo : EIATTR_SPARSE_MMA_MASK
	.align		4
.L_163:
        /*0068*/ 	.byte	0x03, 0x50
        /*006a*/ 	.short	0x0000


	//----- nvinfo : EIATTR_MAXREG_COUNT
	.align		4
        /*006c*/ 	.byte	0x03, 0x1b
        /*006e*/ 	.short	0x00ff


	//----- nvinfo : EIATTR_MERCURY_ISA_VERSION
	.align		4
        /*0070*/ 	.byte	0x03, 0x5f
        /*0072*/ 	.short	0x0101


	//----- nvinfo : EIATTR_VRC_CTA_INIT_COUNT
	.align		4
        /*0074*/ 	.byte	0x02, 0x4a
	.zero		1
	.zero		1


	//----- nvinfo : EIATTR_EXIT_INSTR_OFFSETS
	.align		4
        /*0078*/ 	.byte	0x04, 0x1c
        /*007a*/ 	.short	(.L_165 - .L_164)


	//   ....[0]....
.L_164:
        /*007c*/ 	.word	0x00000080


	//   ....[1]....
        /*0080*/ 	.word	0x000000b0


	//   ....[2]....
        /*0084*/ 	.word	0x00000320


	//   ....[3]....
        /*0088*/ 	.word	0x00000e10


	//   ....[4]....
        /*008c*/ 	.word	0x00000f30


	//----- nvinfo : EIATTR_CRS_STACK_SIZE
	.align		4
.L_165:
        /*0090*/ 	.byte	0x04, 0x1e
        /*0092*/ 	.short	(.L_167 - .L_166)
.L_166:
        /*0094*/ 	.word	0x00000000


	//----- nvinfo : EIATTR_CBANK_PARAM_SIZE
	.align		4
.L_167:
        /*0098*/ 	.byte	0x03, 0x19
        /*009a*/ 	.short	0x0024


	//----- nvinfo : EIATTR_PARAM_CBANK
	.align		4
        /*009c*/ 	.byte	0x04, 0x0a
        /*009e*/ 	.short	(.L_169 - .L_168)
	.align		4
.L_168:
        /*00a0*/ 	.word	index@(.nv.constant0._Z7getMaskPyPjijyj)
        /*00a4*/ 	.short	0x0380
        /*00a6*/ 	.short	0x0024


	//----- nvinfo : EIATTR_SW_WAR
	.align		4
.L_169:
        /*00a8*/ 	.byte	0x04, 0x36
        /*00aa*/ 	.short	(.L_171 - .L_170)
.L_170:
        /*00ac*/ 	.word	0x00000008
.L_171:


//--------------------- .nv.callgraph             --------------------------
	.section	.nv.callgraph,"",@"SHT_CUDA_CALLGRAPH"
	.align	4
	.sectionentsize	8
	.align		4
        /*0000*/ 	.word	0x00000000
	.align		4
        /*0004*/ 	.word	0xffffffff
	.align		4
        /*0008*/ 	.word	0x00000000
	.align		4
        /*000c*/ 	.word	0xfffffffe
	.align		4
        /*0010*/ 	.word	0x00000000
	.align		4
        /*0014*/ 	.word	0xfffffffd
	.align		4
        /*0018*/ 	.word	0x00000000
	.align		4
        /*001c*/ 	.word	0xfffffffc


//--------------------- .text._Z10mergeblockPjij  --------------------------
	.section	.text._Z10mergeblockPjij,"ax",@progbits
	.align	128
        .global         _Z10mergeblockPjij
        .type           _Z10mergeblockPjij,@function
        .size           _Z10mergeblockPjij,(.L_x_45 - _Z10mergeblockPjij)
        .other          _Z10mergeblockPjij,@"STO_CUDA_ENTRY STV_DEFAULT"
_Z10mergeblockPjij:
.text._Z10mergeblockPjij:
[----:B------:R-:W-:Y:S01]  /*0000*/  LDC R1, c[0x0][0x37c] ;  /* 0x0000df00ff017b82 */ /* 0x000fe20000000800 */
[----:B------:R-:W0:Y:S01]  /*0010*/  S2R R0, SR_TID.X ;  /* 0x0000000000007919 */ /* 0x000e220000002100 */
[----:B------:R-:W0:Y:S01]  /*0020*/  LDCU UR4, c[0x0][0x360] ;  /* 0x00006c00ff0477ac */ /* 0x000e220008000800 */
[----:B------:R-:W0:Y:S02]  /*0030*/  S2R R3, SR_CTAID.X ;  /* 0x0000000000037919 */ /* 0x000e240000002500 */
[----:B0-----:R-:W-:-:S05]  /*0040*/  IMAD R0, R3, UR4, R0 ;  /* 0x0000000403007c24 */ /* 0x001fca000f8e0200 */
[----:B------:R-:W-:-:S13]  /*0050*/  ISETP.NE.AND P0, PT, R0, RZ, PT ;  /* 0x000000ff0000720c */ /* 0x000fda0003f05270 */
[----:B------:R-:W-:Y:S05]  /*0060*/  @!P0 EXIT ;  /* 0x000000000000894d */ /* 0x000fea0003800000 */
[----:B------:R-:W0:Y:S02]  /*0070*/  LDC.64 R2, c[0x0][0x388] ;  /* 0x0000e200ff027b82 */ /* 0x000e240000000a00 */
[----:B0-----:R-:W-:-:S04]  /*0080*/  IMAD R9, R2, UR4, RZ ;  /* 0x0000000402097c24 */ /* 0x001fc8000f8e02ff */
[----:B------:R-:W-:-:S04]  /*0090*/  IMAD R8, R0, R9, RZ ;  /* 0x0000000900087224 */ /* 0x000fc800078e02ff */
[----:B------:R-:W-:Y:S02]  /*00a0*/  VIADD R10, R8, 0x1 ;  /* 0x00000001080a7836 */ /* 0x000fe40000000000 */
[----:B------:R-:W-:-:S03]  /*00b0*/  IMAD.IADD R0, R9, 0x1, R8 ;  /* 0x0000000109007824 */ /* 0x000fc600078e0208 */
[----:B------:R-:W-:-:S04]  /*00c0*/  ISETP.GE.U32.AND P0, PT, R10, R3, PT ;  /* 0x000000030a00720c */ /* 0x000fc80003f06070 */
[----:B------:R-:W-:-:S13]  /*00d0*/  ISETP.GE.OR P0, PT, R10, R0, P0 ;  /* 0x000000000a00720c */ /* 0x000fda0000706670 */
[----:B------:R-:W-:Y:S05]  /*00e0*/  @P0 EXIT ;  /* 0x000000000000094d */ /* 0x000fea0003800000 */
[----:B------:R-:W0:Y:S01]  /*00f0*/  LDC.64 R4, c[0x0][0x380] ;  /* 0x0000e000ff047b82 */ /* 0x000e220000000a00 */
[----:B------:R-:W1:Y:S01]  /*0100*/  LDCU.64 UR4, c[0x0][0x358] ;  /* 0x00006b00ff0477ac */ /* 0x000e620008000a00 */
[----:B0-----:R-:W-:-:S05]  /*0110*/  IMAD.WIDE R6, R8, 0x4, R4 ;  /* 0x0000000408067825 */ /* 0x001fca00078e0204 */
[----:B-1----:R0:W5:Y:S01]  /*0120*/  LDG.E R2, desc[UR4][R6.64] ;  /* 0x0000000406027981 */ /* 0x002162000c1e1900 */
[----:B------:R-:W-:Y:S01]  /*0130*/  IADD3 R12, PT, PT, R9, -0x2, RZ ;  /* 0xfffffffe090c7810 */ /* 0x000fe20007ffe0ff */
[----:B------:R-:W-:Y:S01]  /*0140*/  IMAD.IADD R9, R3, 0x1, -R8 ;  /* 0x0000000103097824 */ /* 0x000fe200078e0a08 */
[----:B------:R-:W-:Y:S04]  /*0150*/  BSSY.RECONVERGENT B0, `(.L_x_0) ;  /* 0x0000014000007945 */ /* 0x000fe80003800200 */
[----:B------:R-:W-:-:S04]  /*0160*/  VIADDMNMX.U32 R12, R9, 0xfffffffe, R12, PT ;  /* 0xfffffffe090c7846 */ /* 0x000fc8000380000c */
[----:B------:R-:W-:-:S04]  /*0170*/  LOP3.LUT R9, R12, 0x3, RZ, 0xc0, !PT ;  /* 0x000000030c097812 */ /* 0x000fc800078ec0ff */
[----:B------:R-:W-:-:S13]  /*0180*/  ISETP.NE.AND P0, PT, R9, 0x3, PT ;  /* 0x000000030900780c */ /* 0x000fda0003f05270 */
[----:B0-----:R-:W-:Y:S05]  /*0190*/  @!P0 BRA `(.L_x_1) ;  /* 0x00000000003c8947 */ /* 0x001fea0003800000 */
[----:B------:R-:W-:Y:S01]  /*01a0*/  VIADD R6, R12, 0x1 ;  /* 0x000000010c067836 */ /* 0x000fe20000000000 */
[----:B------:R-:W-:Y:S04]  /*01b0*/  BSSY.RECONVERGENT B1, `(.L_x_2) ;  /* 0x000000c000017945 */ /* 0x000fe80003800200 */
[----:B------:R-:W-:-:S04]  /*01c0*/  LOP3.LUT R6, R6, 0x3, RZ, 0xc0, !PT ;  /* 0x0000000306067812 */ /* 0x000fc800078ec0ff */
[----:B------:R-:W-:-:S07]  /*01d0*/  IADD3 R9, PT, PT, -R6, RZ, RZ ;  /* 0x000000ff06097210 */ /* 0x000fce0007ffe1ff */
.L_x_3:
[----:B0-----:R-:W-:-:S05]  /*01e0*/  IMAD.WIDE R6, R10, 0x4, R4 ;  /* 0x000000040a067825 */ /* 0x001fca00078e0204 */
[----:B------:R-:W2:Y:S01]  /*01f0*/  LDG.E R11, desc[UR4][R6.64] ;  /* 0x00000004060b7981 */ /* 0x000ea2000c1e1900 */
[----:B------:R-:W-:Y:S01]  /*0200*/  IADD3 R9, PT, PT, R9, 0x1, RZ ;  /* 0x0000000109097810 */ /* 0x000fe20007ffe0ff */
[----:B------:R-:W-:Y:S01]  /*0210*/  VIADD R8, R8, 0x1 ;  /* 0x0000000108087836 */ /* 0x000fe20000000000 */
[----:B------:R-:W-:Y:S02]  /*0220*/  IADD3 R10, PT, PT, R10, 0x1, RZ ;  /* 0x000000010a0a7810 */ /* 0x000fe40007ffe0ff */
[----:B------:R-:W-:Y:S01]  /*0230*/  ISETP.NE.AND P0, PT, R9, RZ, PT ;  /* 0x000000ff0900720c */ /* 0x000fe20003f05270 */
[----:B--2--5:R-:W-:-:S05]  /*0240*/  IMAD.IADD R11, R2, 0x1, R11 ;  /* 0x00000001020b7824 */ /* 0x024fca00078e020b */
[----:B------:R0:W-:Y:S07]  /*0250*/  STG.E desc[UR4][R6.64], R11 ;  /* 0x0000000b06007986 */ /* 0x0001ee000c101904 */
[----:B------:R-:W-:Y:S05]  /*0260*/  @P0 BRA `(.L_x_3) ;  /* 0xfffffffc00dc0947 */ /* 0x000fea000383ffff */
[----:B------:R-:W-:Y:S05]  /*0270*/  BSYNC.RECONVERGENT B1 ;  /* 0x0000000000017941 */ /* 0x000fea0003800200 */
.L_x_2:
[----:B------:R-:W-:-:S07]  /*0280*/  VIADD R10, R8, 0x1 ;  /* 0x00000001080a7836 */ /* 0x000fce0000000000 */
.L_x_1:
[----:B------:R-:W-:Y:S05]  /*0290*/  BSYNC.RECONVERGENT B0 ;  /* 0x0000000000007941 */ /* 0x000fea0003800200 */
.L_x_0:
[----:B------:R-:W-:-:S13]  /*02a0*/  ISETP.GE.U32.AND P0, PT, R12, 0x3, PT ;  /* 0x000000030c00780c */ /* 0x000fda0003f06070 */
[----:B------:R-:W-:Y:S05]  /*02b0*/  @!P0 EXIT ;  /* 0x000000000000894d */ /* 0x000fea0003800000 */
.L_x_4:
[----:B01----:R-:W-:-:S05]  /*02c0*/  IMAD.WIDE R6, R10, 0x4, R4 ;  /* 0x000000040a067825 */ /* 0x003fca00078e0204 */
[----:B------:R-:W2:Y:S04]  /*02d0*/  LDG.E R9, desc[UR4][R6.64] ;  /* 0x0000000406097981 */ /* 0x000ea8000c1e1900 */
[----:B------:R-:W3:Y:S04]  /*02e0*/  LDG.E R11, desc[UR4][R6.64+0x4] ;  /* 0x00000404060b7981 */ /* 0x000ee8000c1e1900 */
[----:B------:R-:W4:Y:S04]  /*02f0*/  LDG.E R13, desc[UR4][R6.64+0x8] ;  /* 0x00000804060d7981 */ /* 0x000f28000c1e1900 */
[----:B------:R-:W4:Y:S01]  /*0300*/  LDG.E R15, desc[UR4][R6.64+0xc] ;  /* 0x00000c04060f7981 */ /* 0x000f22000c1e1900 */
[----:B------:R-:W-:-:S04]  /*0310*/  IADD3 R10, PT, PT, R10, 0x4, RZ ;  /* 0x000000040a0a7810 */ /* 0x000fc80007ffe0ff */
[C---:B------:R-:W-:Y:S02]  /*0320*/  ISETP.GE.AND P0, PT, R10.reuse, R0, PT ;  /* 0x000000000a00720c */ /* 0x040fe40003f06270 */
[----:B------:R-:W-:Y:S02]  /*0330*/  ISETP.LT.U32.AND P1, PT, R10, R3, PT ;  /* 0x000000030a00720c */ /* 0x000fe40003f21070 */
[C---:B--2--5:R-:W-:Y:S01]  /*0340*/  IADD3 R9, PT, PT, R2.reuse, R9, RZ ;  /* 0x0000000902097210 */ /* 0x064fe20007ffe0ff */
[----:B---3--:R-:W-:-:S04]  /*0350*/  IMAD.IADD R11, R2, 0x1, R11 ;  /* 0x00000001020b7824 */ /* 0x008fc800078e020b */
[----:B------:R1:W-:Y:S01]  /*0360*/  STG.E desc[UR4][R6.64], R9 ;  /* 0x0000000906007986 */ /* 0x0003e2000c101904 */
[----:B----4-:R-:W-:-:S03]  /*0370*/  IADD3 R13, PT, PT, R2, R13, RZ ;  /* 0x0000000d020d7210 */ /* 0x010fc60007ffe0ff */
[----:B------:R1:W-:Y:S01]  /*0380*/  STG.E desc[UR4][R6.64+0x4], R11 ;  /* 0x0000040b06007986 */ /* 0x0003e2000c101904 */
[----:B------:R-:W-:-:S03]  /*0390*/  IMAD.IADD R15, R2, 0x1, R15 ;  /* 0x00000001020f7824 */ /* 0x000fc600078e020f */
[----:B------:R1:W-:Y:S04]  /*03a0*/  STG.E desc[UR4][R6.64+0x8], R13 ;  /* 0x0000080d06007986 */ /* 0x0003e8000c101904 */
[----:B------:R1:W-:Y:S01]  /*03b0*/  STG.E desc[UR4][R6.64+0xc], R15 ;  /* 0x00000c0f06007986 */ /* 0x0003e2000c101904 */
[----:B------:R-:W-:Y:S05]  /*03c0*/  @!P0 BRA P1, `(.L_x_4) ;  /* 0xfffffffc00bc8947 */ /* 0x000fea000083ffff */
[----:B------:R-:W-:Y:S05]  /*03d0*/  EXIT ;  /* 0x000000000000794d */ /* 0x000fea0003800000 */
.L_x_5:
[----:B------:R-:W-:-:S00]  /*03e0*/  BRA `(.L_x_5) ;  /* 0xfffffffc00fc7947 */ /* 0x000fc0000383ffff */
[----:B------:R-:W-:-:S00]  /*03f0*/  NOP ;  /* 0x0000000000007918 */ /* 0x000fc00000000000 */
        /* <DEDUP_REMOVED lines=8> */
.L_x_45:


//--------------------- .text._Z11mergethreadPjij --------------------------
	.section	.text._Z11mergethreadPjij,"ax",@progbits
	.align	128
        .global         _Z11mergethreadPjij
        .type           _Z11mergethreadPjij,@function
        .size           _Z11mergethreadPjij,(.L_x_46 - _Z11mergethreadPjij)
        .other          _Z11mergethreadPjij,@"STO_CUDA_ENTRY STV_DEFAULT"
_Z11mergethreadPjij:
.text._Z11mergethreadPjij:
[----:B------:R-:W-:Y:S01]  /*0000*/  LDC R1, c[0x0][0x37c] ;  /* 0x0000df00ff017b82 */ /* 0x000fe20000000800 */
[----:B------:R-:W0:Y:S02]  /*0010*/  S2R R3, SR_TID.X ;  /* 0x0000000000037919 */ /* 0x000e240000002100 */
[----:B0-----:R-:W-:-:S13]  /*0020*/  ISETP.NE.AND P0, PT, R3, RZ, PT ;  /* 0x000000ff0300720c */ /* 0x001fda0003f05270 */
[----:B------:R-:W-:Y:S05]  /*0030*/  @!P0 EXIT ;  /* 0x000000000000894d */ /* 0x000fea0003800000 */
[----:B------:R-:W0:Y:S01]  /*0040*/  S2R R0, SR_CTAID.X ;  /* 0x0000000000007919 */ /* 0x000e220000002500 */
[----:B------:R-:W1:Y:S01]  /*0050*/  LDC.64 R4, c[0x0][0x388] ;  /* 0x0000e200ff047b82 */ /* 0x000e620000000a00 */
[----:B------:R-:W0:Y:S02]  /*0060*/  LDCU UR4, c[0x0][0x360] ;  /* 0x00006c00ff0477ac */ /* 0x000e240008000800 */
[----:B0-----:R-:W-:-:S04]  /*0070*/  IMAD R3, R0, UR4, R3 ;  /* 0x0000000400037c24 */ /* 0x001fc8000f8e0203 */
[----:B-1----:R-:W-:-:S04]  /*0080*/  IMAD R9, R3, R4, RZ ;  /* 0x0000000403097224 */ /* 0x002fc800078e02ff */
[C---:B------:R-:W-:Y:S01]  /*0090*/  VIADD R3, R9.reuse, 0x1 ;  /* 0x0000000109037836 */ /* 0x040fe20000000000 */
[----:B------:R-:W-:-:S04]  /*00a0*/  VIADDMNMX.U32 R0, R9, R4, R5, PT ;  /* 0x0000000409007246 */ /* 0x000fc80003800005 */
[----:B------:R-:W-:-:S13]  /*00b0*/  ISETP.GT.U32.AND P0, PT, R0, R3, PT ;  /* 0x000000030000720c */ /* 0x000fda0003f04070 */
[----:B------:R-:W-:Y:S05]  /*00c0*/  @!P0 EXIT ;  /* 0x000000000000894d */ /* 0x000fea0003800000 */
[----:B------:R-:W0:Y:S01]  /*00d0*/  LDC.64 R4, c[0x0][0x380] ;  /* 0x0000e000ff047b82 */ /* 0x000e220000000a00 */
[----:B------:R-:W1:Y:S01]  /*00e0*/  LDCU.64 UR4, c[0x0][0x358] ;  /* 0x00006b00ff0477ac */ /* 0x000e620008000a00 */
[----:B0-----:R-:W-:-:S05]  /*00f0*/  IMAD.WIDE.U32 R6, R9, 0x4, R4 ;  /* 0x0000000409067825 */ /* 0x001fca00078e0004 */
[----:B-1----:R0:W5:Y:S01]  /*0100*/  LDG.E R2, desc[UR4][R6.64] ;  /* 0x0000000406027981 */ /* 0x002162000c1e1900 */
[----:B------:R-:W-:Y:S01]  /*0110*/  VIADDMNMX.U32 R8, R9, 0x2, R0, !PT ;  /* 0x0000000209087846 */ /* 0x000fe20007800000 */
[----:B------:R-:W-:Y:S01]  /*0120*/  BSSY.RECONVERGENT B0, `(.L_x_6) ;  /* 0x0000018000007945 */ /* 0x000fe20003800200 */
[----:B------:R-:W-:-:S05]  /*0130*/  LOP3.LUT R11, RZ, R9, RZ, 0x33, !PT ;  /* 0x00000009ff0b7212 */ /* 0x000fca00078e33ff */
[----:B------:R-:W-:-:S05]  /*0140*/  IMAD.IADD R11, R8, 0x1, R11 ;  /* 0x00000001080b7824 */ /* 0x000fca00078e020b */
[----:B------:R-:W-:-:S13]  /*0150*/  LOP3.LUT P0, R11, R11, 0x3, RZ, 0xc0, !PT ;  /* 0x000000030b0b7812 */ /* 0x000fda000780c0ff */
[----:B0-----:R-:W-:Y:S05]  /*0160*/  @!P0 BRA `(.L_x_7) ;  /* 0x00000000004c8947 */ /* 0x001fea0003800000 */
[----:B------:R-:W-:Y:S01]  /*0170*/  IMAD.WIDE.U32 R6, R3, 0x4, R4 ;  /* 0x0000000403067825 */ /* 0x000fe200078e0004 */
[----:B------:R-:W-:Y:S01]  /*0180*/  BSSY.RECONVERGENT B1, `(.L_x_8) ;  /* 0x0000010000017945 */ /* 0x000fe20003800200 */
[----:B------:R-:W-:Y:S02]  /*0190*/  IADD3 R11, PT, PT, -R11, RZ, RZ ;  /* 0x000000ff0b0b7210 */ /* 0x000fe40007ffe1ff */
[----:B------:R-:W-:Y:S01]  /*01a0*/  IMAD.MOV.U32 R10, RZ, RZ, R6 ;  /* 0x000000ffff0a7224 */ /* 0x000fe200078e0006 */
[----:B------:R-:W-:Y:S01]  /*01b0*/  MOV R3, R9 ;  /* 0x0000000900037202 */ /* 0x000fe20000000f00 */
[----:B------:R-:W-:-:S07]  /*01c0*/  IMAD.MOV.U32 R15, RZ, RZ, R7 ;  /* 0x000000ffff0f7224 */ /* 0x000fce00078e0007 */
.L_x_9:
[----:B0-----:R-:W-:Y:S02]  /*01d0*/  IMAD.MOV.U32 R6, RZ, RZ, R10 ;  /* 0x000000ffff067224 */ /* 0x001fe400078e000a */
[----:B------:R-:W-:-:S05]  /*01e0*/  IMAD.MOV.U32 R7, RZ, RZ, R15 ;  /* 0x000000ffff077224 */ /* 0x000fca00078e000f */
[----:B------:R-:W2:Y:S01]  /*01f0*/  LDG.E R13, desc[UR4][R6.64] ;  /* 0x00000004060d7981 */ /* 0x000ea2000c1e1900 */
[----:B------:R-:W-:Y:S01]  /*0200*/  VIADD R11, R11, 0x1 ;  /* 0x000000010b0b7836 */ /* 0x000fe20000000000 */
[----:B------:R-:W-:Y:S02]  /*0210*/  IADD3 R10, P1, PT, R6, 0x4, RZ ;  /* 0x00000004060a7810 */ /* 0x000fe40007f3e0ff */
[----:B------:R-:W-:Y:S02]  /*0220*/  IADD3 R3, PT, PT, R3, 0x1, RZ ;  /* 0x0000000103037810 */ /* 0x000fe40007ffe0ff */
[----:B------:R-:W-:Y:S01]  /*0230*/  ISETP.NE.AND P0, PT, R11, RZ, PT ;  /* 0x000000ff0b00720c */ /* 0x000fe20003f05270 */
[----:B------:R-:W-:Y:S01]  /*0240*/  IMAD.X R15, RZ, RZ, R7, P1 ;  /* 0x000000ffff0f7224 */ /* 0x000fe200008e0607 */
[----:B--2--5:R-:W-:-:S05]  /*0250*/  IADD3 R13, PT, PT, R2, R13, RZ ;  /* 0x0000000d020d7210 */ /* 0x024fca0007ffe0ff */
[----:B------:R0:W-:Y:S06]  /*0260*/  STG.E desc[UR4][R6.64], R13 ;  /* 0x0000000d06007986 */ /* 0x0001ec000c101904 */
[----:B------:R-:W-:Y:S05]  /*0270*/  @P0 BRA `(.L_x_9) ;  /* 0xfffffffc00d40947 */ /* 0x000fea000383ffff */
[----:B------:R-:W-:Y:S05]  /*0280*/  BSYNC.RECONVERGENT B1 ;  /* 0x0000000000017941 */ /* 0x000fea0003800200 */
.L_x_8:
[----:B------:R-:W-:-:S07]  /*0290*/  VIADD R3, R3, 0x1 ;  /* 0x0000000103037836 */ /* 0x000fce0000000000 */
.L_x_7:
[----:B------:R-:W-:Y:S05]  /*02a0*/  BSYNC.RECONVERGENT B0 ;  /* 0x0000000000007941 */ /* 0x000fea0003800200 */
.L_x_6:
[----:B------:R-:W-:-:S04]  /*02b0*/  IADD3 R8, PT, PT, -R9, -0x2, R8 ;  /* 0xfffffffe09087810 */ /* 0x000fc80007ffe108 */
[----:B------:R-:W-:-:S13]  /*02c0*/  ISETP.GE.U32.AND P0, PT, R8, 0x3, PT ;  /* 0x000000030800780c */ /* 0x000fda0003f06070 */
[----:B------:R-:W-:Y:S05]  /*02d0*/  @!P0 EXIT ;  /* 0x000000000000894d */ /* 0x000fea0003800000 */
[C---:B------:R-:W-:Y:S01]  /*02e0*/  IMAD.WIDE.U32 R4, R3.reuse, 0x4, R4 ;  /* 0x0000000403047825 */ /* 0x040fe200078e0004 */
[----:B------:R-:W-:Y:S02]  /*02f0*/  ISETP.GE.U32.AND P2, PT, R3, R0, PT ;  /* 0x000000000300720c */ /* 0x000fe40003f46070 */
[----:B------:R-:W-:-:S05]  /*0300*/  IADD3 R4, P0, PT, R4, 0x8, RZ ;  /* 0x0000000804047810 */ /* 0x000fca0007f1e0ff */
[----:B------:R-:W-:-:S06]  /*0310*/  IMAD.X R5, RZ, RZ, R5, P0 ;  /* 0x000000ffff057224 */ /* 0x000fcc00000e0605 */
[----:B0-----:R-:W2:Y:S04]  /*0320*/  @P2 LDG.E R7, desc[UR4][R4.64+-0x8] ;  /* 0xfffff80404072981 */ /* 0x001ea8000c1e1900 */
[----:B------:R-:W3:Y:S04]  /*0330*/  @P2 LDG.E R9, desc[UR4][R4.64+-0x4] ;  /* 0xfffffc0404092981 */ /* 0x000ee8000c1e1900 */
[----:B------:R-:W4:Y:S04]  /*0340*/  @P2 LDG.E R11, desc[UR4][R4.64] ;  /* 0x00000004040b2981 */ /* 0x000f28000c1e1900 */
[----:B------:R-:W4:Y:S01]  /*0350*/  @P2 LDG.E R13, desc[UR4][R4.64+0x4] ;  /* 0x00000404040d2981 */ /* 0x000f22000c1e1900 */
[----:B------:R-:W-:Y:S01]  /*0360*/  @P2 IADD3 R3, PT, PT, R3, 0x4, RZ ;  /* 0x0000000403032810 */ /* 0x000fe20007ffe0ff */
[----:B------:R-:W-:Y:S03]  /*0370*/  BSSY.RECONVERGENT B0, `(.L_x_10) ;  /* 0x000004b000007945 */ /* 0x000fe60003800200 */
[C---:B------:R-:W-:Y:S01]  /*0380*/  ISETP.GT.U32.AND P1, PT, R0.reuse, R3, PT ;  /* 0x000000030000720c */ /* 0x040fe20003f24070 */
[----:B------:R-:W-:-:S05]  /*0390*/  IMAD.IADD R6, R0, 0x1, -R3 ;  /* 0x0000000100067824 */ /* 0x000fca00078e0a03 */
[----:B------:R-:W-:Y:S02]  /*03a0*/  ISETP.LE.U32.OR P1, PT, R6, 0xc, !P1 ;  /* 0x0000000c0600780c */ /* 0x000fe40004f23470 */
[----:B------:R-:W-:-:S04]  /*03b0*/  @P2 IADD3 R6, P0, PT, R4, 0x10, RZ ;  /* 0x0000001004062810 */ /* 0x000fc80007f1e0ff */
[----:B------:R-:W-:Y:S02]  /*03c0*/  @P2 IADD3.X R15, PT, PT, RZ, R5, RZ, P0, !PT ;  /* 0x00000005ff0f2210 */ /* 0x000fe400007fe4ff */
[----:B------:R-:W-:Y:S01]  /*03d0*/  PLOP3.LUT P0, PT, P2, PT, PT, 0x8, 0x80 ;  /* 0x000000000080781c */ /* 0x000fe2000170e170 */
[C---:B--2--5:R-:W-:Y:S01]  /*03e0*/  @P2 IMAD.IADD R7, R2.reuse, 0x1, R7 ;  /* 0x0000000102072824 */ /* 0x064fe200078e0207 */
[----:B---3--:R-:W-:-:S04]  /*03f0*/  @P2 IADD3 R9, PT, PT, R2, R9, RZ ;  /* 0x0000000902092210 */ /* 0x008fc80007ffe0ff */
[----:B------:R-:W-:Y:S01]  /*0400*/  @P2 STG.E desc[UR4][R4.64+-0x8], R7 ;  /* 0xfffff80704002986 */ /* 0x000fe2000c101904 */
[----:B----4-:R-:W-:-:S03]  /*0410*/  @P2 IMAD.IADD R11, R2, 0x1, R11 ;  /* 0x00000001020b2824 */ /* 0x010fc600078e020b */
[----:B------:R-:W-:Y:S01]  /*0420*/  @P2 STG.E desc[UR4][R4.64+-0x4], R9 ;  /* 0xfffffc0904002986 */ /* 0x000fe2000c101904 */
[----:B------:R-:W-:-:S03]  /*0430*/  @P2 IMAD.IADD R13, R2, 0x1, R13 ;  /* 0x00000001020d2824 */ /* 0x000fc600078e020d */
[----:B------:R-:W-:Y:S04]  /*0440*/  @P2 STG.E desc[UR4][R4.64], R11 ;  /* 0x0000000b04002986 */ /* 0x000fe8000c101904 */
[----:B------:R0:W-:Y:S02]  /*0450*/  @P2 STG.E desc[UR4][R4.64+0x4], R13 ;  /* 0x0000040d04002986 */ /* 0x0001e4000c101904 */
[----:B0-----:R-:W-:Y:S02]  /*0460*/  @P2 IMAD.MOV.U32 R4, RZ, RZ, R6 ;  /* 0x000000ffff042224 */ /* 0x001fe400078e0006 */
[----:B------:R-:W-:Y:S01]  /*0470*/  @P2 IMAD.MOV.U32 R5, RZ, RZ, R15 ;  /* 0x000000ffff052224 */ /* 0x000fe200078e000f */
[----:B------:R-:W-:Y:S06]  /*0480*/  @P1 BRA `(.L_x_11) ;  /* 0x0000000000e41947 */ /* 0x000fec0003800000 */
[----:B------:R-:W-:Y:S02]  /*0490*/  PLOP3.LUT P0, PT, PT, PT, PT, 0x8, 0x80 ;  /* 0x000000000080781c */ /* 0x000fe40003f0e170 */
[----:B------:R-:W-:-:S11]  /*04a0*/  IADD3 R6, PT, PT, R0, -0xc, RZ ;  /* 0xfffffff400067810 */ /* 0x000fd60007ffe0ff */
.L_x_12:
[----:B------:R-:W2:Y:S04]  /*04b0*/  LDG.E R8, desc[UR4][R4.64+0x8] ;  /* 0x0000080404087981 */ /* 0x000ea8000c1e1900 */
[----:B------:R-:W3:Y:S04]  /*04c0*/  LDG.E R23, desc[UR4][R4.64+-0x8] ;  /* 0xfffff80404177981 */ /* 0x000ee8000c1e1900 */
[----:B------:R-:W4:Y:S04]  /*04d0*/  LDG.E R17, desc[UR4][R4.64+0x20] ;  /* 0x0000200404117981 */ /* 0x000f28000c1e1900 */
[----:B------:R-:W5:Y:S04]  /*04e0*/  LDG.E R25, desc[UR4][R4.64+-0x4] ;  /* 0xfffffc0404197981 */ /* 0x000f68000c1e1900 */
        /* <DEDUP_REMOVED lines=11> */
[----:B------:R-:W5:Y:S01]  /*05a0*/  LDG.E R9, desc[UR4][R4.64+0x34] ;  /* 0x0000340404097981 */ /* 0x000f62000c1e1900 */
[----:B------:R-:W-:-:S05]  /*05b0*/  VIADD R3, R3, 0x10 ;  /* 0x0000001003037836 */ /* 0x000fca0000000000 */
[----:B------:R-:W-:Y:S01]  /*05c0*/  ISETP.GE.U32.AND P1, PT, R3, R6, PT ;  /* 0x000000060300720c */ /* 0x000fe20003f26070 */
[C---:B--2---:R-:W-:Y:S02]  /*05d0*/  IMAD.IADD R8, R2.reuse, 0x1, R8 ;  /* 0x0000000102087824 */ /* 0x044fe400078e0208 */
[----:B---3--:R-:W-:-:S03]  /*05e0*/  IMAD.IADD R23, R2, 0x1, R23 ;  /* 0x0000000102177824 */ /* 0x008fc600078e0217 */
[----:B------:R0:W-:Y:S01]  /*05f0*/  STG.E desc[UR4][R4.64+0x8], R8 ;  /* 0x0000080804007986 */ /* 0x0001e2000c101904 */
[----:B----4-:R-:W-:-:S03]  /*0600*/  IMAD.IADD R17, R2, 0x1, R17 ;  /* 0x0000000102117824 */ /* 0x010fc600078e0211 */
[----:B------:R-:W-:Y:S01]  /*0610*/  STG.E desc[UR4][R4.64+-0x8], R23 ;  /* 0xfffff81704007986 */ /* 0x000fe2000c101904 */
[----:B-----5:R-:W-:-:S03]  /*0620*/  IMAD.IADD R25, R2, 0x1, R25 ;  /* 0x0000000102197824 */ /* 0x020fc600078e0219 */
[----:B------:R1:W-:Y:S01]  /*0630*/  STG.E desc[UR4][R4.64+0x20], R17 ;  /* 0x0000201104007986 */ /* 0x0003e2000c101904 */
[----:B0-----:R-:W-:Y:S02]  /*0640*/  IADD3 R8, P2, PT, R4, 0x40, RZ ;  /* 0x0000004004087810 */ /* 0x001fe40007f5e0ff */
[C---:B------:R-:W-:Y:S01]  /*0650*/  IADD3 R27, PT, PT, R2.reuse, R27, RZ ;  /* 0x0000001b021b7210 */ /* 0x040fe20007ffe0ff */
[C---:B------:R-:W-:Y:S01]  /*0660*/  IMAD.IADD R29, R2.reuse, 0x1, R29 ;  /* 0x00000001021d7824 */ /* 0x040fe200078e021d */
[C---:B------:R-:W-:Y:S02]  /*0670*/  IADD3 R10, PT, PT, R2.reuse, R10, RZ ;  /* 0x0000000a020a7210 */ /* 0x040fe40007ffe0ff */
[----:B-1----:R-:W-:Y:S01]  /*0680*/  IADD3.X R17, PT, PT, RZ, R5, RZ, P2, !PT ;  /* 0x00000005ff117210 */ /* 0x002fe200017fe4ff */
[C---:B------:R-:W-:Y:S02]  /*0690*/  IMAD.IADD R23, R2.reuse, 0x1, R12 ;  /* 0x0000000102177824 */ /* 0x040fe400078e020c */
[C---:B------:R-:W-:Y:S01]  /*06a0*/  IMAD.IADD R14, R2.reuse, 0x1, R14 ;  /* 0x00000001020e7824 */ /* 0x040fe200078e020e */
[C---:B------:R-:W-:Y:S01]  /*06b0*/  IADD3 R21, PT, PT, R2.reuse, R21, RZ ;  /* 0x0000001502157210 */ /* 0x040fe20007ffe0ff */
[C---:B------:R-:W-:Y:S01]  /*06c0*/  IMAD.IADD R19, R2.reuse, 0x1, R19 ;  /* 0x0000000102137824 */ /* 0x040fe200078e0213 */
[C---:B------:R-:W-:Y:S01]  /*06d0*/  IADD3 R15, PT, PT, R2.reuse, R15, RZ ;  /* 0x0000000f020f7210 */ /* 0x040fe20007ffe0ff */
[----:B------:R-:W-:-:S02]  /*06e0*/  IMAD.IADD R7, R2, 0x1, R7 ;  /* 0x0000000102077824 */ /* 0x000fc400078e0207 */
[C---:B------:R-:W-:Y:S01]  /*06f0*/  IMAD.IADD R13, R2.reuse, 0x1, R13 ;  /* 0x00000001020d7824 */ /* 0x040fe200078e020d */
[C---:B------:R-:W-:Y:S01]  /*0700*/  IADD3 R11, PT, PT, R2.reuse, R11, RZ ;  /* 0x0000000b020b7210 */ /* 0x040fe20007ffe0ff */
[----:B------:R-:W-:Y:S01]  /*0710*/  IMAD.IADD R9, R2, 0x1, R9 ;  /* 0x0000000102097824 */ /* 0x000fe200078e0209 */
[----:B------:R-:W-:Y:S04]  /*0720*/  STG.E desc[UR4][R4.64+-0x4], R25 ;  /* 0xfffffc1904007986 */ /* 0x000fe8000c101904 */
        /* <DEDUP_REMOVED lines=11> */
[----:B------:R0:W-:Y:S02]  /*07e0*/  STG.E desc[UR4][R4.64+0x34], R9 ;  /* 0x0000340904007986 */ /* 0x0001e4000c101904 */
[----:B0-----:R-:W-:-:S02]  /*07f0*/  IMAD.MOV.U32 R4, RZ, RZ, R8 ;  /* 0x000000ffff047224 */ /* 0x001fc400078e0008 */
[----:B------:R-:W-:Y:S01]  /*0800*/  IMAD.MOV.U32 R5, RZ, RZ, R17 ;  /* 0x000000ffff057224 */ /* 0x000fe200078e0011 */
[----:B------:R-:W-:Y:S06]  /*0810*/  @!P1 BRA `(.L_x_12) ;  /* 0xfffffffc00249947 */ /* 0x000fec000383ffff */
.L_x_11:
[----:B------:R-:W-:Y:S05]  /*0820*/  BSYNC.RECONVERGENT B0 ;  /* 0x0000000000007941 */ /* 0x000fea0003800200 */
.L_x_10:
[CC--:B------:R-:W-:Y:S01]  /*0830*/  ISETP.GT.U32.AND P1, PT, R0.reuse, R3.reuse, PT ;  /* 0x000000030000720c */ /* 0x0c0fe20003f24070 */
[----:B------:R-:W-:Y:S01]  /*0840*/  BSSY.RECONVERGENT B0, `(.L_x_13) ;  /* 0x0000022000007945 */ /* 0x000fe20003800200 */
[----:B------:R-:W-:-:S04]  /*0850*/  IADD3 R6, PT, PT, R0, -R3, RZ ;  /* 0x8000000300067210 */ /* 0x000fc80007ffe0ff */
[----:B------:R-:W-:-:S13]  /*0860*/  ISETP.LE.U32.OR P1, PT, R6, 0x4, !P1 ;  /* 0x000000040600780c */ /* 0x000fda0004f23470 */
[----:B------:R-:W-:Y:S05]  /*0870*/  @P1 BRA `(.L_x_14) ;  /* 0x0000000000781947 */ /* 0x000fea0003800000 */
[----:B------:R-:W2:Y:S04]  /*0880*/  LDG.E R7, desc[UR4][R4.64+-0x8] ;  /* 0xfffff80404077981 */ /* 0x000ea8000c1e1900 */
[----:B------:R-:W3:Y:S04]  /*0890*/  LDG.E R9, desc[UR4][R4.64+-0x4] ;  /* 0xfffffc0404097981 */ /* 0x000ee8000c1e1900 */
[----:B------:R-:W4:Y:S04]  /*08a0*/  LDG.E R11, desc[UR4][R4.64] ;  /* 0x00000004040b7981 */ /* 0x000f28000c1e1900 */
[----:B------:R-:W5:Y:S04]  /*08b0*/  LDG.E R13, desc[UR4][R4.64+0x4] ;  /* 0x00000404040d7981 */ /* 0x000f68000c1e1900 */
[----:B------:R-:W5:Y:S04]  /*08c0*/  LDG.E R15, desc[UR4][R4.64+0x8] ;  /* 0x00000804040f7981 */ /* 0x000f68000c1e1900 */
[----:B------:R-:W5:Y:S04]  /*08d0*/  LDG.E R17, desc[UR4][R4.64+0xc] ;  /* 0x00000c0404117981 */ /* 0x000f68000c1e1900 */
[----:B------:R-:W5:Y:S04]  /*08e0*/  LDG.E R19, desc[UR4][R4.64+0x10] ;  /* 0x0000100404137981 */ /* 0x000f68000c1e1900 */
[----:B------:R-:W5:Y:S01]  /*08f0*/  LDG.E R21, desc[UR4][R4.64+0x14] ;  /* 0x0000140404157981 */ /* 0x000f62000c1e1900 */
[----:B------:R-:W-:-:S02]  /*0900*/  IADD3 R6, P1, PT, R4, 0x20, RZ ;  /* 0x0000002004067810 */ /* 0x000fc40007f3e0ff */
[----:B------:R-:W-:Y:S02]  /*0910*/  PLOP3.LUT P0, PT, PT, PT, PT, 0x8, 0x80 ;  /* 0x000000000080781c */ /* 0x000fe40003f0e170 */
[----:B------:R-:W-:Y:S01]  /*0920*/  IADD3 R3, PT, PT, R3, 0x8, RZ ;  /* 0x0000000803037810 */ /* 0x000fe20007ffe0ff */
[C---:B--2---:R-:W-:Y:S02]  /*0930*/  IMAD.IADD R7, R2.reuse, 0x1, R7 ;  /* 0x0000000102077824 */ /* 0x044fe400078e0207 */
[----:B---3--:R-:W-:-:S03]  /*0940*/  IMAD.IADD R9, R2, 0x1, R9 ;  /* 0x0000000102097824 */ /* 0x008fc600078e0209 */
[----:B------:R0:W-:Y:S01]  /*0950*/  STG.E desc[UR4][R4.64+-0x8], R7 ;  /* 0xfffff80704007986 */ /* 0x0001e2000c101904 */
[----:B----4-:R-:W-:-:S03]  /*0960*/  IADD3 R11, PT, PT, R2, R11, RZ ;  /* 0x0000000b020b7210 */ /* 0x010fc60007ffe0ff */
[----:B------:R-:W-:Y:S01]  /*0970*/  STG.E desc[UR4][R4.64+-0x4], R9 ;  /* 0xfffffc0904007986 */ /* 0x000fe2000c101904 */
[----:B-----5:R-:W-:-:S03]  /*0980*/  IMAD.IADD R13, R2, 0x1, R13 ;  /* 0x00000001020d7824 */ /* 0x020fc600078e020d */
[----:B------:R-:W-:Y:S01]  /*0990*/  STG.E desc[UR4][R4.64], R11 ;  /* 0x0000000b04007986 */ /* 0x000fe2000c101904 */
[----:B------:R-:W-:-:S03]  /*09a0*/  IMAD.IADD R15, R2, 0x1, R15 ;  /* 0x00000001020f7824 */ /* 0x000fc600078e020f */
[----:B------:R-:W-:Y:S01]  /*09b0*/  STG.E desc[UR4][R4.64+0x4], R13 ;  /* 0x0000040d04007986 */ /* 0x000fe2000c101904 */
[----:B0-----:R-:W-:Y:S01]  /*09c0*/  IMAD.X R7, RZ, RZ, R5, P1 ;  /* 0x000000ffff077224 */ /* 0x001fe200008e0605 */
[C---:B------:R-:W-:Y:S02]  /*09d0*/  IADD3 R17, PT, PT, R2.reuse, R17, RZ ;  /* 0x0000001102117210 */ /* 0x040fe40007ffe0ff */
[----:B------:R-:W-:Y:S01]  /*09e0*/  STG.E desc[UR4][R4.64+0x8], R15 ;  /* 0x0000080f04007986 */ /* 0x000fe2000c101904 */
[----:B------:R-:W-:-:S03]  /*09f0*/  IMAD.IADD R19, R2, 0x1, R19 ;  /* 0x0000000102137824 */ /* 0x000fc600078e0213 */
[----:B------:R-:W-:Y:S01]  /*0a00*/  STG.E desc[UR4][R4.64+0xc], R17 ;  /* 0x00000c1104007986 */ /* 0x000fe2000c101904 */
[----:B------:R-:W-:-:S03]  /*0a10*/  IADD3 R21, PT, PT, R2, R21, RZ ;  /* 0x0000001502157210 */ /* 0x000fc60007ffe0ff */
[----:B------:R-:W-:Y:S04]  /*0a20*/  STG.E desc[UR4][R4.64+0x10], R19 ;  /* 0x0000101304007986 */ /* 0x000fe8000c101904 */
[----:B------:R0:W-:Y:S02]  /*0a30*/  STG.E desc[UR4][R4.64+0x14], R21 ;  /* 0x0000141504007986 */ /* 0x0001e4000c101904 */
[----:B0-----:R-:W-:Y:S01]  /*0a40*/  IMAD.MOV.U32 R4, RZ, RZ, R6 ;  /* 0x000000ffff047224 */ /* 0x001fe200078e0006 */
[----:B------:R-:W-:-:S07]  /*0a50*/  MOV R5, R7 ;  /* 0x0000000700057202 */ /* 0x000fce0000000f00 */
.L_x_14:
[----:B------:R-:W-:Y:S05]  /*0a60*/  BSYNC.RECONVERGENT B0 ;  /* 0x0000000000007941 */ /* 0x000fea0003800200 */
.L_x_13:
[----:B------:R-:W-:-:S13]  /*0a70*/  ISETP.LT.U32.OR P0, PT, R3, R0, P0 ;  /* 0x000000000300720c */ /* 0x000fda0000701470 */
[----:B------:R-:W-:Y:S05]  /*0a80*/  @!P0 EXIT ;  /* 0x000000000000894d */ /* 0x000fea0003800000 */
[----:B------:R-:W2:Y:S04]  /*0a90*/  LDG.E R3, desc[UR4][R4.64+-0x8] ;  /* 0xfffff80404037981 */ /* 0x000ea8000c1e1900 */
[----:B------:R-:W3:Y:S04]  /*0aa0*/  LDG.E R7, desc[UR4][R4.64+-0x4] ;  /* 0xfffffc0404077981 */ /* 0x000ee8000c1e1900 */
[----:B------:R-:W4:Y:S04]  /*0ab0*/  LDG.E R9, desc[UR4][R4.64] ;  /* 0x0000000404097981 */ /* 0x000f28000c1e1900 */
[----:B------:R-:W5:Y:S01]  /*0ac0*/  LDG.E R11, desc[UR4][R4.64+0x4] ;  /* 0x00000404040b7981 */ /* 0x000f62000c1e1900 */
[C---:B--2---:R-:W-:Y:S01]  /*0ad0*/  IMAD.IADD R3, R2.reuse, 0x1, R3 ;  /* 0x0000000102037824 */ /* 0x044fe200078e0203 */
[----:B---3--:R-:W-:-:S04]  /*0ae0*/  IADD3 R7, PT, PT, R2, R7, RZ ;  /* 0x0000000702077210 */ /* 0x008fc80007ffe0ff */
[----:B------:R-:W-:Y:S01]  /*0af0*/  STG.E desc[UR4][R4.64+-0x8], R3 ;  /* 0xfffff80304007986 */ /* 0x000fe2000c101904 */
[----:B----4-:R-:W-:-:S03]  /*0b00*/  IMAD.IADD R9, R2, 0x1, R9 ;  /* 0x0000000102097824 */ /* 0x010fc600078e0209 */
[----:B------:R-:W-:Y:S01]  /*0b10*/  STG.E desc[UR4][R4.64+-0x4], R7 ;  /* 0xfffffc0704007986 */ /* 0x000fe2000c101904 */
[----:B-----5:R-:W-:-:S03]  /*0b20*/  IADD3 R11, PT, PT, R2, R11, RZ ;  /* 0x0000000b020b7210 */ /* 0x020fc60007ffe0ff */
[----:B------:R-:W-:Y:S04]  /*0b30*/  STG.E desc[UR4][R4.64], R9 ;  /* 0x0000000904007986 */ /* 0x000fe8000c101904 */
[----:B------:R-:W-:Y:S01]  /*0b40*/  STG.E desc[UR4][R4.64+0x4], R11 ;  /* 0x0000040b04007986 */ /* 0x000fe2000c101904 */
[----:B------:R-:W-:Y:S05]  /*0b50*/  EXIT ;  /* 0x000000000000794d */ /* 0x000fea0003800000 */
.L_x_15:
        /* <DEDUP_REMOVED lines=10> */
.L_x_46:


//--------------------- .text._Z23serialsum_accrossthreadPjij --------------------------
	.section	.text._Z23serialsum_accrossthreadPjij,"ax",@progbits
	.align	128
        .global         _Z23serialsum_accrossthreadPjij
        .type           _Z23serialsum_accrossthreadPjij,@function
        .size           _Z23serialsum_accrossthreadPjij,(.L_x_47 - _Z23serialsum_accrossthreadPjij)
        .other          _Z23serialsum_accrossthreadPjij,@"STO_CUDA_ENTRY STV_DEFAULT"
_Z23serialsum_accrossthreadPjij:
.text._Z23serialsum_accrossthreadPjij:
[----:B------:R-:W-:Y:S01]  /*0000*/  LDC R1, c[0x0][0x37c] ;  /* 0x0000df00ff017b82 */ /* 0x000fe20000000800 */
[----:B------:R-:W0:Y:S07]  /*0010*/  S2R R0, SR_TID.X ;  /* 0x0000000000007919 */ /* 0x000e2e0000002100 */
[----:B------:R-:W1:Y:S01]  /*0020*/  LDC.64 R2, c[0x0][0x388] ;  /* 0x0000e200ff027b82 */ /* 0x000e620000000a00 */
[----:B------:R-:W0:Y:S01]  /*0030*/  LDCU UR4, c[0x0][0x360] ;  /* 0x00006c00ff0477ac */ /* 0x000e220008000800 */
[----:B------:R-:W0:Y:S02]  /*0040*/  S2R R5, SR_CTAID.X ;  /* 0x0000000000057919 */ /* 0x000e240000002500 */
[----:B0-----:R-:W-:-:S02]  /*0050*/  IMAD R0, R5, UR4, R0 ;  /* 0x0000000405007c24 */ /* 0x001fc4000f8e0200 */
[----:B-1----:R-:W-:-:S04]  /*0060*/  IMAD R5, R2, UR4, RZ ;  /* 0x0000000402057c24 */ /* 0x002fc8000f8e02ff */
[----:B------:R-:W-:-:S05]  /*0070*/  IMAD R0, R0, R5, RZ ;  /* 0x0000000500007224 */ /* 0x000fca00078e02ff */
[----:B------:R-:W-:Y:S01]  /*0080*/  IADD3 R4, PT, PT, R0, 0x1, R5 ;  /* 0x0000000100047810 */ /* 0x000fe20007ffe005 */
[----:B------:R-:W-:-:S03]  /*0090*/  IMAD R0, R2, 0x2, R0 ;  /* 0x0000000202007824 */ /* 0x000fc600078e0200 */
[----:B------:R-:W-:-:S04]  /*00a0*/  VIMNMX.U32 R3, PT, PT, R4, R3, PT ;  /* 0x0000000304037248 */ /* 0x000fc80003fe0000 */
[----:B------:R-:W-:-:S13]  /*00b0*/  ISETP.GT.U32.AND P0, PT, R3, R0, PT ;  /* 0x000000000300720c */ /* 0x000fda0003f04070 */
[----:B------:R-:W-:Y:S05]  /*00c0*/  @!P0 EXIT ;  /* 0x000000000000894d */ /* 0x000fea0003800000 */
[----:B------:R-:W0:Y:S08]  /*00d0*/  LDC.64 R12, c[0x0][0x358] ;  /* 0x0000d600ff0c7b82 */ /* 0x000e300000000a00 */
[----:B------:R-:W1:Y:S02]  /*00e0*/  LDC.64 R8, c[0x0][0x380] ;  /* 0x0000e000ff087b82 */ /* 0x000e640000000a00 */
.L_x_16:
[----:B0-----:R-:W-:Y:S01]  /*00f0*/  R2UR UR6, R12 ;  /* 0x000000000c0672ca */ /* 0x001fe200000e0000 */
[C---:B------:R-:W-:Y:S01]  /*0100*/  IMAD.IADD R5, R0.reuse, 0x1, -R2 ;  /* 0x0000000100057824 */ /* 0x040fe200078e0a02 */
[C---:B------:R-:W-:Y:S01]  /*0110*/  R2UR UR7, R13.reuse ;  /* 0x000000000d0772ca */ /* 0x040fe200000e0000 */
[--C-:B-12---:R-:W-:Y:S01]  /*0120*/  IMAD.WIDE.U32 R6, R0, 0x4, R8.reuse ;  /* 0x0000000400067825 */ /* 0x106fe200078e0008 */
[----:B------:R-:W-:Y:S02]  /*0130*/  R2UR UR4, R12 ;  /* 0x000000000c0472ca */ /* 0x000fe400000e0000 */
[----:B------:R-:W-:Y:S01]  /*0140*/  R2UR UR5, R13 ;  /* 0x000000000d0572ca */ /* 0x000fe200000e0000 */
[----:B------:R-:W-:-:S08]  /*0150*/  IMAD.WIDE.U32 R4, R5, 0x4, R8 ;  /* 0x0000000405047825 */ /* 0x000fd000078e0008 */
[----:B------:R-:W2:Y:S04]  /*0160*/  LDG.E R11, desc[UR6][R6.64] ;  /* 0x00000006060b7981 */ /* 0x000ea8000c1e1900 */
[----:B------:R-:W2:Y:S01]  /*0170*/  LDG.E R4, desc[UR4][R4.64] ;  /* 0x0000000404047981 */ /* 0x000ea2000c1e1900 */
[----:B------:R-:W-:-:S05]  /*0180*/  IMAD.IADD R0, R0, 0x1, R2 ;  /* 0x0000000100007824 */ /* 0x000fca00078e0202 */
[----:B------:R-:W-:Y:S02]  /*0190*/  ISETP.GE.U32.AND P0, PT, R0, R3, PT ;  /* 0x000000030000720c */ /* 0x000fe40003f06070 */
[----:B--2---:R-:W-:-:S05]  /*01a0*/  IADD3 R11, PT, PT, R4, R11, RZ ;  /* 0x0000000b040b7210 */ /* 0x004fca0007ffe0ff */
[----:B------:R2:W-:Y:S06]  /*01b0*/  STG.E desc[UR4][R6.64], R11 ;  /* 0x0000000b06007986 */ /* 0x0005ec000c101904 */
[----:B------:R-:W-:Y:S05]  /*01c0*/  @!P0 BRA `(.L_x_16) ;  /* 0xfffffffc00c88947 */ /* 0x000fea000383ffff */
[----:B------:R-:W-:Y:S05]  /*01d0*/  EXIT ;  /* 0x000000000000794d */ /* 0x000fea0003800000 */
.L_x_17:
        /* <DEDUP_REMOVED lines=10> */
.L_x_47:


//--------------------- .text._Z9prefixsumPjS_ij  --------------------------
	.section	.text._Z9prefixsumPjS_ij,"ax",@progbits
	.align	128
        .global         _Z9prefixsumPjS_ij
        .type           _Z9prefixsumPjS_ij,@function
        .size           _Z9prefixsumPjS_ij,(.L_x_48 - _Z9prefixsumPjS_ij)
        .other          _Z9prefixsumPjS_ij,@"STO_CUDA_ENTRY STV_DEFAULT"
_Z9prefixsumPjS_ij:
.text._Z9prefixsumPjS_ij:
[----:B------:R-:W-:Y:S01]  /*0000*/  LDC R1, c[0x0][0x37c] ;  /* 0x0000df00ff017b82 */ /* 0x000fe20000000800 */
[----:B------:R-:W0:Y:S07]  /*0010*/  S2R R3, SR_TID.X ;  /* 0x0000000000037919 */ /* 0x000e2e0000002100 */
[----:B------:R-:W1:Y:S01]  /*0020*/  LDC.64 R10, c[0x0][0x390] ;  /* 0x0000e400ff0a7b82 */ /* 0x000e620000000a00 */
[----:B------:R-:W0:Y:S01]  /*0030*/  LDCU UR4, c[0x0][0x360] ;  /* 0x00006c00ff0477ac */ /* 0x000e220008000800 */
[----:B------:R-:W0:Y:S02]  /*0040*/  S2R R0, SR_CTAID.X ;  /* 0x0000000000007919 */ /* 0x000e240000002500 */
[----:B0-----:R-:W-:-:S04]  /*0050*/  IMAD R3, R0, UR4, R3 ;  /* 0x0000000400037c24 */ /* 0x001fc8000f8e0203 */
[----:B-1----:R-:W-:-:S05]  /*0060*/  IMAD R13, R3, R10, RZ ;  /* 0x0000000a030d7224 */ /* 0x002fca00078e02ff */
[----:B------:R-:W-:-:S04]  /*0070*/  IADD3 R7, PT, PT, R13, 0x1, RZ ;  /* 0x000000010d077810 */ /* 0x000fc80007ffe0ff */
[----:B------:R-:W-:-:S13]  /*0080*/  ISETP.GT.U32.AND P0, PT, R7, R11, PT ;  /* 0x0000000b0700720c */ /* 0x000fda0003f04070 */
[----:B------:R-:W-:Y:S05]  /*0090*/  @P0 EXIT ;  /* 0x000000000000094d */ /* 0x000fea0003800000 */
[----:B------:R-:W0:Y:S01]  /*00a0*/  LDC.64 R2, c[0x0][0x380] ;  /* 0x0000e000ff027b82 */ /* 0x000e220000000a00 */
[----:B------:R-:W1:Y:S07]  /*00b0*/  LDCU.64 UR4, c[0x0][0x358] ;  /* 0x00006b00ff0477ac */ /* 0x000e6e0008000a00 */
[----:B------:R-:W2:Y:S01]  /*00c0*/  LDC.64 R4, c[0x0][0x388] ;  /* 0x0000e200ff047b82 */ /* 0x000ea20000000a00 */
[----:B0-----:R-:W-:-:S06]  /*00d0*/  IMAD.WIDE R8, R13, 0x4, R2 ;  /* 0x000000040d087825 */ /* 0x001fcc00078e0202 */
[----:B-1----:R-:W3:Y:S01]  /*00e0*/  LDG.E R9, desc[UR4][R8.64] ;  /* 0x0000000408097981 */ /* 0x002ee2000c1e1900 */
[----:B------:R-:W-:Y:S01]  /*00f0*/  VIADDMNMX.U32 R0, R7, R10, R11, PT ;  /* 0x0000000a07007246 */ /* 0x000fe2000380000b */
[C---:B--2---:R-:W-:Y:S01]  /*0100*/  IMAD.WIDE R10, R13.reuse, 0x4, R4 ;  /* 0x000000040d0a7825 */ /* 0x044fe200078e0204 */
[----:B------:R-:W-:-:S04]  /*0110*/  IADD3 R15, PT, PT, R13, 0x2, RZ ;  /* 0x000000020d0f7810 */ /* 0x000fc80007ffe0ff */
[----:B------:R-:W-:Y:S01]  /*0120*/  ISETP.GT.U32.AND P0, PT, R0, R15, PT ;  /* 0x0000000f0000720c */ /* 0x000fe20003f04070 */
[----:B---3--:R0:W-:-:S12]  /*0130*/  STG.E desc[UR4][R10.64+0x4], R9 ;  /* 0x000004090a007986 */ /* 0x0081d8000c101904 */
[----:B------:R-:W-:Y:S05]  /*0140*/  @!P0 EXIT ;  /* 0x000000000000894d */ /* 0x000fea0003800000 */
[----:B------:R-:W-:Y:S01]  /*0150*/  VIADDMNMX.U32 R6, R13, 0x3, R0, !PT ;  /* 0x000000030d067846 */ /* 0x000fe20007800000 */
[----:B------:R-:W-:Y:S03]  /*0160*/  BSSY.RECONVERGENT B0, `(.L_x_18) ;  /* 0x0000018000007945 */ /* 0x000fe60003800200 */
[C---:B------:R-:W-:Y:S02]  /*0170*/  LOP3.LUT R8, R6.reuse, 0x2, RZ, 0x3c, !PT ;  /* 0x0000000206087812 */ /* 0x040fe400078e3cff */
[----:B------:R-:W-:-:S03]  /*0180*/  IADD3 R14, PT, PT, R6, -0x3, -R13 ;  /* 0xfffffffd060e7810 */ /* 0x000fc60007ffe80d */
[----:B------:R-:W-:-:S05]  /*0190*/  IMAD.IADD R8, R8, 0x1, -R13 ;  /* 0x0000000108087824 */ /* 0x000fca00078e0a0d */
[----:B0-----:R-:W-:-:S13]  /*01a0*/  LOP3.LUT P0, R10, R8, 0x3, RZ, 0xc0, !PT ;  /* 0x00000003080a7812 */ /* 0x001fda000780c0ff */
[----:B------:R-:W-:Y:S05]  /*01b0*/  @!P0 BRA `(.L_x_19) ;  /* 0x0000000000488947 */ /* 0x000fea0003800000 */
[----:B------:R-:W-:-:S05]  /*01c0*/  IMAD.WIDE.U32 R8, R7, 0x4, R4 ;  /* 0x0000000407087825 */ /* 0x000fca00078e0004 */
[----:B------:R0:W5:Y:S01]  /*01d0*/  LDG.E R13, desc[UR4][R8.64] ;  /* 0x00000004080d7981 */ /* 0x000162000c1e1900 */
[----:B------:R-:W-:Y:S01]  /*01e0*/  BSSY.RECONVERGENT B1, `(.L_x_20) ;  /* 0x000000e000017945 */ /* 0x000fe20003800200 */
[----:B------:R-:W-:-:S07]  /*01f0*/  IADD3 R6, PT, PT, -R10, RZ, RZ ;  /* 0x000000ff0a067210 */ /* 0x000fce0007ffe1ff */
.L_x_21:
[C---:B------:R-:W-:Y:S02]  /*0200*/  VIADD R15, R7.reuse, 0x1 ;  /* 0x00000001070f7836 */ /* 0x040fe40000000000 */
[----:B0-----:R-:W-:-:S04]  /*0210*/  IMAD.WIDE.U32 R8, R7, 0x4, R2 ;  /* 0x0000000407087825 */ /* 0x001fc800078e0002 */
[----:B-1----:R-:W-:Y:S02]  /*0220*/  IMAD.WIDE.U32 R10, R15, 0x4, R4 ;  /* 0x000000040f0a7825 */ /* 0x002fe400078e0004 */
[----:B------:R-:W2:Y:S04]  /*0230*/  LDG.E R8, desc[UR4][R8.64] ;  /* 0x0000000408087981 */ /* 0x000ea8000c1e1900 */
[----:B------:R-:W2:Y:S01]  /*0240*/  LDG.E R12, desc[UR4][R10.64] ;  /* 0x000000040a0c7981 */ /* 0x000ea2000c1e1900 */
[----:B------:R-:W-:-:S04]  /*0250*/  IADD3 R6, PT, PT, R6, 0x1, RZ ;  /* 0x0000000106067810 */ /* 0x000fc80007ffe0ff */
[----:B------:R-:W-:Y:S02]  /*0260*/  ISETP.NE.AND P0, PT, R6, RZ, PT ;  /* 0x000000ff0600720c */ /* 0x000fe40003f05270 */
[----:B--2--5:R-:W-:Y:S01]  /*0270*/  IADD3 R13, PT, PT, R12, R8, R13 ;  /* 0x000000080c0d7210 */ /* 0x024fe20007ffe00d */
[----:B------:R-:W-:Y:S01]  /*0280*/  IMAD.MOV.U32 R12, RZ, RZ, R7 ;  /* 0x000000ffff0c7224 */ /* 0x000fe200078e0007 */
[----:B------:R-:W-:-:S03]  /*0290*/  MOV R7, R15 ;  /* 0x0000000f00077202 */ /* 0x000fc60000000f00 */
[----:B------:R1:W-:Y:S06]  /*02a0*/  STG.E desc[UR4][R10.64], R13 ;  /* 0x0000000d0a007986 */ /* 0x0003ec000c101904 */
[----:B------:R-:W-:Y:S05]  /*02b0*/  @P0 BRA `(.L_x_21) ;  /* 0xfffffffc00d00947 */ /* 0x000fea000383ffff */
[----:B------:R-:W-:Y:S05]  /*02c0*/  BSYNC.RECONVERGENT B1 ;  /* 0x0000000000017941 */ /* 0x000fea0003800200 */
.L_x_20:
[----:B------:R-:W-:-:S07]  /*02d0*/  VIADD R15, R12, 0x2 ;  /* 0x000000020c0f7836 */ /* 0x000fce0000000000 */
.L_x_19:
[----:B------:R-:W-:Y:S05]  /*02e0*/  BSYNC.RECONVERGENT B0 ;  /* 0x0000000000007941 */ /* 0x000fea0003800200 */
.L_x_18:
[----:B------:R-:W-:-:S13]  /*02f0*/  ISETP.GE.U32.AND P0, PT, R14, 0x3, PT ;  /* 0x000000030e00780c */ /* 0x000fda0003f06070 */
[----:B------:R-:W-:Y:S05]  /*0300*/  @!P0 EXIT ;  /* 0x000000000000894d */ /* 0x000fea0003800000 */
[----:B------:R-:W-:-:S07]  /*0310*/  IADD3 R9, PT, PT, R15, 0x2, RZ ;  /* 0x000000020f097810 */ /* 0x000fce0007ffe0ff */
.L_x_22:
[C---:B-12---:R-:W-:Y:S01]  /*0320*/  VIADD R13, R9.reuse, 0xfffffffd ;  /* 0xfffffffd090d7836 */ /* 0x046fe20000000000 */
[----:B------:R-:W-:-:S03]  /*0330*/  IADD3 R15, PT, PT, R9, -0x2, RZ ;  /* 0xfffffffe090f7810 */ /* 0x000fc60007ffe0ff */
[----:B------:R-:W-:-:S04]  /*0340*/  IMAD.WIDE.U32 R10, R13, 0x4, R4 ;  /* 0x000000040d0a7825 */ /* 0x000fc800078e0004 */
[----:B------:R-:W-:Y:S02]  /*0350*/  IMAD.WIDE.U32 R12, R13, 0x4, R2 ;  /* 0x000000040d0c7825 */ /* 0x000fe400078e0002 */
[----:B------:R-:W2:Y:S02]  /*0360*/  LDG.E R10, desc[UR4][R10.64] ;  /* 0x000000040a0a7981 */ /* 0x000ea4000c1e1900 */
[----:B------:R-:W-:Y:S02]  /*0370*/  IMAD.WIDE.U32 R6, R15, 0x4, R4 ;  /* 0x000000040f067825 */ /* 0x000fe400078e0004 */
[----:B------:R-:W2:Y:S04]  /*0380*/  LDG.E R13, desc[UR4][R12.64] ;  /* 0x000000040c0d7981 */ /* 0x000ea8000c1e1900 */
[----:B------:R-:W2:Y:S01]  /*0390*/  LDG.E R8, desc[UR4][R6.64] ;  /* 0x0000000406087981 */ /* 0x000ea2000c1e1900 */
[----:B------:R-:W-:-:S02]  /*03a0*/  VIADD R19, R9, 0xffffffff ;  /* 0xffffffff09137836 */ /* 0x000fc40000000000 */
[----:B------:R-:W-:-:S04]  /*03b0*/  IMAD.WIDE.U32 R14, R15, 0x4, R2 ;  /* 0x000000040f0e7825 */ /* 0x000fc800078e0002 */
[----:B------:R-:W-:Y:S01]  /*03c0*/  IMAD.WIDE.U32 R16, R19, 0x4, R4 ;  /* 0x0000000413107825 */ /* 0x000fe200078e0004 */
[----:B--2---:R-:W-:-:S05]  /*03d0*/  IADD3 R21, PT, PT, R8, R13, R10 ;  /* 0x0000000d08157210 */ /* 0x004fca0007ffe00a */
[----:B------:R0:W-:Y:S04]  /*03e0*/  STG.E desc[UR4][R6.64], R21 ;  /* 0x0000001506007986 */ /* 0x0001e8000c101904 */
[----:B------:R-:W2:Y:S04]  /*03f0*/  LDG.E R14, desc[UR4][R14.64] ;  /* 0x000000040e0e7981 */ /* 0x000ea8000c1e1900 */
[----:B------:R-:W2:Y:S01]  /*0400*/  LDG.E R8, desc[UR4][R16.64] ;  /* 0x0000000410087981 */ /* 0x000ea2000c1e1900 */
[----:B------:R-:W-:-:S04]  /*0410*/  IMAD.WIDE.U32 R10, R19, 0x4, R2 ;  /* 0x00000004130a7825 */ /* 0x000fc800078e0002 */
[----:B------:R-:W-:Y:S01]  /*0420*/  IMAD.WIDE.U32 R12, R9, 0x4, R4 ;  /* 0x00000004090c7825 */ /* 0x000fe200078e0004 */
[----:B--2---:R-:W-:-:S05]  /*0430*/  IADD3 R23, PT, PT, R8, R14, R21 ;  /* 0x0000000e08177210 */ /* 0x004fca0007ffe015 */
[----:B------:R2:W-:Y:S04]  /*0440*/  STG.E desc[UR4][R16.64], R23 ;  /* 0x0000001710007986 */ /* 0x0005e8000c101904 */
[----:B------:R-:W3:Y:S04]  /*0450*/  LDG.E R10, desc[UR4][R10.64] ;  /* 0x000000040a0a7981 */ /* 0x000ee8000c1e1900 */
[----:B------:R-:W3:Y:S01]  /*0460*/  LDG.E R8, desc[UR4][R12.64] ;  /* 0x000000040c087981 */ /* 0x000ee2000c1e1900 */
[----:B------:R-:W-:Y:S01]  /*0470*/  IMAD.WIDE.U32 R18, R9, 0x4, R2 ;  /* 0x0000000409127825 */ /* 0x000fe200078e0002 */
[----:B---3--:R-:W-:-:S05]  /*0480*/  IADD3 R25, PT, PT, R8, R10, R23 ;  /* 0x0000000a08197210 */ /* 0x008fca0007ffe017 */
[----:B------:R2:W-:Y:S04]  /*0490*/  STG.E desc[UR4][R12.64], R25 ;  /* 0x000000190c007986 */ /* 0x0005e8000c101904 */
[----:B------:R-:W3:Y:S04]  /*04a0*/  LDG.E R18, desc[UR4][R18.64] ;  /* 0x0000000412127981 */ /* 0x000ee8000c1e1900 */
[----:B------:R-:W3:Y:S01]  /*04b0*/  LDG.E R8, desc[UR4][R6.64+0xc] ;  /* 0x00000c0406087981 */ /* 0x000ee2000c1e1900 */
[----:B0-----:R-:W-:-:S04]  /*04c0*/  IADD3 R21, PT, PT, R9, 0x2, RZ ;  /* 0x0000000209157810 */ /* 0x001fc80007ffe0ff */
[----:B------:R-:W-:Y:S01]  /*04d0*/  ISETP.GE.U32.AND P0, PT, R21, R0, PT ;  /* 0x000000001500720c */ /* 0x000fe20003f06070 */
[----:B------:R-:W-:Y:S01]  /*04e0*/  VIADD R9, R9, 0x4 ;  /* 0x0000000409097836 */ /* 0x000fe20000000000 */
[----:B---3--:R-:W-:-:S05]  /*04f0*/  IADD3 R15, PT, PT, R8, R18, R25 ;  /* 0x00000012080f7210 */ /* 0x008fca0007ffe019 */
[----:B------:R2:W-:Y:S06]  /*0500*/  STG.E desc[UR4][R6.64+0xc], R15 ;  /* 0x00000c0f06007986 */ /* 0x0005ec000c101904 */
[----:B------:R-:W-:Y:S05]  /*0510*/  @!P0 BRA `(.L_x_22) ;  /* 0xfffffffc00808947 */ /* 0x000fea000383ffff */
[----:B------:R-:W-:Y:S05]  /*0520*/  EXIT ;  /* 0x000000000000794d */ /* 0x000fea0003800000 */
.L_x_23:
        /* <DEDUP_REMOVED lines=13> */
.L_x_48:


//--------------------- .text._Z7scatterPyPjS_ij  --------------------------
	.section	.text._Z7scatterPyPjS_ij,"ax",@progbits
	.align	128
        .global         _Z7scatterPyPjS_ij
        .type           _Z7scatterPyPjS_ij,@function
        .size           _Z7scatterPyPjS_ij,(.L_x_49 - _Z7scatterPyPjS_ij)
        .other          _Z7scatterPyPjS_ij,@"STO_CUDA_ENTRY STV_DEFAULT"
_Z7scatterPyPjS_ij:
.text._Z7scatterPyPjS_ij:
[----:B------:R-:W-:Y:S01]  /*0000*/  LDC R1, c[0x0][0x37c] ;  /* 0x0000df00ff017b82 */ /* 0x000fe20000000800 */
[----:B------:R-:W0:Y:S01]  /*0010*/  S2R R0, SR_TID.X ;  /* 0x0000000000007919 */ /* 0x000e220000002100 */
[----:B------:R-:W0:Y:S01]  /*0020*/  LDCU UR4, c[0x0][0x360] ;  /* 0x00006c00ff0477ac */ /* 0x000e220008000800 */
[----:B------:R-:W0:Y:S01]  /*0030*/  S2R R3, SR_CTAID.X ;  /* 0x0000000000037919 */ /* 0x000e220000002500 */
[----:B------:R-:W1:Y:S01]  /*0040*/  LDCU.64 UR6, c[0x0][0x398] ;  /* 0x00007300ff0677ac */ /* 0x000e620008000a00 */
[----:B0-----:R-:W-:-:S04]  /*0050*/  IMAD R0, R3, UR4, R0 ;  /* 0x0000000403007c24 */ /* 0x001fc8000f8e0200 */
[----:B-1----:R-:W-:-:S05]  /*0060*/  IMAD R9, R0, UR6, RZ ;  /* 0x0000000600097c24 */ /* 0x002fca000f8e02ff */
[----:B------:R-:W-:-:S13]  /*0070*/  ISETP.GE.U32.AND P0, PT, R9, UR7, PT ;  /* 0x0000000709007c0c */ /* 0x000fda000bf06070 */
[----:B------:R-:W-:Y:S05]  /*0080*/  @P0 EXIT ;  /* 0x000000000000094d */ /* 0x000fea0003800000 */
[----:B------:R-:W-:-:S05]  /*0090*/  VIADD R0, R9, UR6 ;  /* 0x0000000609007c36 */ /* 0x000fca0008000000 */
[----:B------:R-:W-:-:S13]  /*00a0*/  ISETP.GE.U32.AND P0, PT, R9, R0, PT ;  /* 0x000000000900720c */ /* 0x000fda0003f06070 */
[----:B------:R-:W-:Y:S05]  /*00b0*/  @P0 EXIT ;  /* 0x000000000000094d */ /* 0x000fea0003800000 */
[----:B------:R-:W-:Y:S01]  /*00c0*/  VIMNMX.U32 R0, PT, PT, R0, UR7, PT ;  /* 0x0000000700007c48 */ /* 0x000fe2000bfe0000 */
[----:B------:R-:W0:Y:S01]  /*00d0*/  LDCU.64 UR4, c[0x0][0x358] ;  /* 0x00006b00ff0477ac */ /* 0x000e220008000a00 */
[----:B------:R-:W-:Y:S02]  /*00e0*/  BSSY.RECONVERGENT B0, `(.L_x_24) ;  /* 0x0000020000007945 */ /* 0x000fe40003800200 */
[----:B------:R-:W-:-:S05]  /*00f0*/  VIADDMNMX.U32 R2, R9, 0x1, R0, !PT ;  /* 0x0000000109027846 */ /* 0x000fca0007800000 */
[----:B------:R-:W-:Y:S01]  /*0100*/  IMAD.IADD R3, R2, 0x1, -R9 ;  /* 0x0000000102037824 */ /* 0x000fe200078e0a09 */
[----:B------:R-:W-:-:S04]  /*0110*/  IADD3 R2, PT, PT, R9, -R2, RZ ;  /* 0x8000000209027210 */ /* 0x000fc80007ffe0ff */
[----:B------:R-:W-:Y:S01]  /*0120*/  LOP3.LUT P1, R8, R3, 0x3, RZ, 0xc0, !PT ;  /* 0x0000000303087812 */ /* 0x000fe2000782c0ff */
[----:B------:R-:W-:Y:S01]  /*0130*/  IMAD.MOV.U32 R3, RZ, RZ, R9 ;  /* 0x000000ffff037224 */ /* 0x000fe200078e0009 */
[----:B------:R-:W-:-:S11]  /*0140*/  ISETP.GT.U32.AND P0, PT, R2, -0x4, PT ;  /* 0xfffffffc0200780c */ /* 0x000fd60003f04070 */
[----:B0-----:R-:W-:Y:S05]  /*0150*/  @!P1 BRA `(.L_x_25) ;  /* 0x0000000000609947 */ /* 0x001fea0003800000 */
[----:B------:R-:W0:Y:S08]  /*0160*/  LDC.64 R2, c[0x0][0x388] ;  /* 0x0000e200ff027b82 */ /* 0x000e300000000a00 */
[----:B------:R-:W1:Y:S08]  /*0170*/  LDC.64 R6, c[0x0][0x380] ;  /* 0x0000e000ff067b82 */ /* 0x000e700000000a00 */
[----:B------:R-:W2:Y:S01]  /*0180*/  LDC.64 R4, c[0x0][0x390] ;  /* 0x0000e400ff047b82 */ /* 0x000ea20000000a00 */
[----:B0-----:R-:W-:-:S04]  /*0190*/  IMAD.WIDE.U32 R2, R9, 0x4, R2 ;  /* 0x0000000409027825 */ /* 0x001fc800078e0002 */
[----:B------:R-:W-:Y:S01]  /*01a0*/  IMAD.MOV.U32 R11, RZ, RZ, R3 ;  /* 0x000000ffff0b7224 */ /* 0x000fe200078e0003 */
[----:B------:R-:W-:Y:S01]  /*01b0*/  MOV R10, R2 ;  /* 0x00000002000a7202 */ /* 0x000fe20000000f00 */
[----:B------:R-:W-:Y:S01]  /*01c0*/  IMAD.MOV R2, RZ, RZ, -R8 ;  /* 0x000000ffff027224 */ /* 0x000fe200078e0a08 */
[C---:B------:R-:W-:Y:S01]  /*01d0*/  IADD3 R3, PT, PT, R9.reuse, R8, RZ ;  /* 0x0000000809037210 */ /* 0x040fe20007ffe0ff */
[----:B-1----:R-:W-:-:S04]  /*01e0*/  IMAD.WIDE.U32 R6, R9, 0x8, R6 ;  /* 0x0000000809067825 */ /* 0x002fc800078e0006 */
[----:B------:R-:W-:Y:S01]  /*01f0*/  IMAD.MOV.U32 R13, RZ, RZ, R7 ;  /* 0x000000ffff0d7224 */ /* 0x000fe200078e0007 */
[----:B------:R-:W-:-:S07]  /*0200*/  MOV R12, R6 ;  /* 0x00000006000c7202 */ /* 0x000fce0000000f00 */
.L_x_26:
[----:B0-----:R-:W-:Y:S01]  /*0210*/  MOV R6, R12 ;  /* 0x0000000c00067202 */ /* 0x001fe20000000f00 */
[----:B------:R-:W-:Y:S01]  /*0220*/  IMAD.MOV.U32 R7, RZ, RZ, R13 ;  /* 0x000000ffff077224 */ /* 0x000fe200078e000d */
[----:B------:R0:W2:Y:S05]  /*0230*/  LDG.E R9, desc[UR4][R10.64] ;  /* 0x000000040a097981 */ /* 0x0000aa000c1e1900 */
[----:B------:R-:W3:Y:S01]  /*0240*/  LDG.E.64 R6, desc[UR4][R6.64] ;  /* 0x0000000406067981 */ /* 0x000ee2000c1e1b00 */
[----:B------:R-:W-:Y:S02]  /*0250*/  IADD3 R2, PT, PT, R2, 0x1, RZ ;  /* 0x0000000102027810 */ /* 0x000fe40007ffe0ff */
[----:B------:R-:W-:-:S02]  /*0260*/  IADD3 R12, P3, PT, R12, 0x8, RZ ;  /* 0x000000080c0c7810 */ /* 0x000fc40007f7e0ff */
[----:B------:R-:W-:Y:S02]  /*0270*/  ISETP.NE.AND P1, PT, R2, RZ, PT ;  /* 0x000000ff0200720c */ /* 0x000fe40003f25270 */
[----:B0-----:R-:W-:Y:S02]  /*0280*/  IADD3 R10, P2, PT, R10, 0x4, RZ ;  /* 0x000000040a0a7810 */ /* 0x001fe40007f5e0ff */
[----:B------:R-:W-:-:S03]  /*0290*/  IADD3.X R13, PT, PT, RZ, R13, RZ, P3, !PT ;  /* 0x0000000dff0d7210 */ /* 0x000fc60001ffe4ff */
[----:B------:R-:W-:Y:S02]  /*02a0*/  IMAD.X R11, RZ, RZ, R11, P2 ;  /* 0x000000ffff0b7224 */ /* 0x000fe400010e060b */
[----:B--2---:R-:W-:-:S05]  /*02b0*/  IMAD.WIDE.U32 R8, R9, 0x8, R4 ;  /* 0x0000000809087825 */ /* 0x004fca00078e0004 */
[----:B---3--:R0:W-:Y:S01]  /*02c0*/  STG.E.64 desc[UR4][R8.64], R6 ;  /* 0x0000000608007986 */ /* 0x0081e2000c101b04 */
[----:B------:R-:W-:Y:S05]  /*02d0*/  @P1 BRA `(.L_x_26) ;  /* 0xfffffffc00cc1947 */ /* 0x000fea000383ffff */
.L_x_25:
[----:B------:R-:W-:Y:S05]  /*02e0*/  BSYNC.RECONVERGENT B0 ;  /* 0x0000000000007941 */ /* 0x000fea0003800200 */
.L_x_24:
[----:B------:R-:W-:Y:S05]  /*02f0*/  @P0 EXIT ;  /* 0x000000000000094d */ /* 0x000fea0003800000 */
[----:B------:R-:W1:Y:S08]  /*0300*/  LDC.64 R4, c[0x0][0x380] ;  /* 0x0000e000ff047b82 */ /* 0x000e700000000a00 */
[----:B0-----:R-:W0:Y:S01]  /*0310*/  LDC.64 R6, c[0x0][0x388] ;  /* 0x0000e200ff067b82 */ /* 0x001e220000000a00 */
[----:B-1----:R-:W-:-:S03]  /*0320*/  IMAD.WIDE.U32 R4, R3, 0x8, R4 ;  /* 0x0000000803047825 */ /* 0x002fc600078e0004 */
[----:B------:R-:W-:Y:S01]  /*0330*/  IADD3 R2, P0, PT, R4, 0x10, RZ ;  /* 0x0000001004027810 */ /* 0x000fe20007f1e0ff */
[----:B0-----:R-:W-:-:S04]  /*0340*/  IMAD.WIDE.U32 R6, R3, 0x4, R6 ;  /* 0x0000000403067825 */ /* 0x001fc800078e0006 */
[----:B------:R-:W-:Y:S01]  /*0350*/  IMAD.X R5, RZ, RZ, R5, P0 ;  /* 0x000000ffff057224 */ /* 0x000fe200000e0605 */
[----:B------:R-:W-:-:S04]  /*0360*/  IADD3 R6, P1, PT, R6, 0x8, RZ ;  /* 0x0000000806067810 */ /* 0x000fc80007f3e0ff */
[----:B------:R-:W-:-:S09]  /*0370*/  IADD3.X R7, PT, PT, RZ, R7, RZ, P1, !PT ;  /* 0x00000007ff077210 */ /* 0x000fd20000ffe4ff */
.L_x_27:
[----:B0-----:R-:W2:Y:S01]  /*0380*/  LDG.E R13, desc[UR4][R6.64+-0x8] ;  /* 0xfffff804060d7981 */ /* 0x001ea2000c1e1900 */
[----:B------:R-:W-:Y:S01]  /*0390*/  IMAD.MOV.U32 R4, RZ, RZ, R2 ;  /* 0x000000ffff047224 */ /* 0x000fe200078e0002 */
[----:B------:R-:W2:Y:S04]  /*03a0*/  LDC.64 R8, c[0x0][0x390] ;  /* 0x0000e400ff087b82 */ /* 0x000ea80000000a00 */
[----:B------:R-:W3:Y:S01]  /*03b0*/  LDG.E.64 R10, desc[UR4][R4.64+-0x10] ;  /* 0xfffff004040a7981 */ /* 0x000ee2000c1e1b00 */
[----:B--2---:R-:W-:-:S05]  /*03c0*/  IMAD.WIDE.U32 R12, R13, 0x8, R8 ;  /* 0x000000080d0c7825 */ /* 0x004fca00078e0008 */
[----:B---3--:R0:W-:Y:S04]  /*03d0*/  STG.E.64 desc[UR4][R12.64], R10 ;  /* 0x0000000a0c007986 */ /* 0x0081e8000c101b04 */
[----:B------:R-:W2:Y:S04]  /*03e0*/  LDG.E R17, desc[UR4][R6.64+-0x4] ;  /* 0xfffffc0406117981 */ /* 0x000ea8000c1e1900 */
[----:B------:R-:W3:Y:S01]  /*03f0*/  LDG.E.64 R14, desc[UR4][R4.64+-0x8] ;  /* 0xfffff804040e7981 */ /* 0x000ee2000c1e1b00 */
[----:B--2---:R-:W-:-:S05]  /*0400*/  IMAD.WIDE.U32 R16, R17, 0x8, R8 ;  /* 0x0000000811107825 */ /* 0x004fca00078e0008 */
[----:B---3--:R0:W-:Y:S04]  /*0410*/  STG.E.64 desc[UR4][R16.64], R14 ;  /* 0x0000000e10007986 */ /* 0x0081e8000c101b04 */
[----:B------:R-:W2:Y:S04]  /*0420*/  LDG.E R21, desc[UR4][R6.64] ;  /* 0x0000000406157981 */ /* 0x000ea8000c1e1900 */
[----:B------:R-:W3:Y:S01]  /*0430*/  LDG.E.64 R18, desc[UR4][R4.64] ;  /* 0x0000000404127981 */ /* 0x000ee2000c1e1b00 */
[----:B--2---:R-:W-:-:S05]  /*0440*/  IMAD.WIDE.U32 R20, R21, 0x8, R8 ;  /* 0x0000000815147825 */ /* 0x004fca00078e0008 */
[----:B---3--:R0:W-:Y:S04]  /*0450*/  STG.E.64 desc[UR4][R20.64], R18 ;  /* 0x0000001214007986 */ /* 0x0081e8000c101b04 */
[----:B------:R1:W2:Y:S04]  /*0460*/  LDG.E R25, desc[UR4][R6.64+0x4] ;  /* 0x0000040406197981 */ /* 0x0002a8000c1e1900 */
[----:B------:R3:W4:Y:S01]  /*0470*/  LDG.E.64 R22, desc[UR4][R4.64+0x8] ;  /* 0x0000080404167981 */ /* 0x000722000c1e1b00 */
[----:B------:R-:W-:Y:S02]  /*0480*/  IADD3 R3, PT, PT, R3, 0x4, RZ ;  /* 0x0000000403037810 */ /* 0x000fe40007ffe0ff */
[----:B------:R-:W-:-:S02]  /*0490*/  IADD3 R2, P1, PT, R4, 0x20, RZ ;  /* 0x0000002004027810 */ /* 0x000fc40007f3e0ff */
[----:B------:R-:W-:Y:S02]  /*04a0*/  ISETP.GE.U32.AND P0, PT, R3, R0, PT ;  /* 0x000000000300720c */ /* 0x000fe40003f06070 */
[----:B-1----:R-:W-:Y:S01]  /*04b0*/  IADD3 R6, P2, PT, R6, 0x10, RZ ;  /* 0x0000001006067810 */ /* 0x002fe20007f5e0ff */
[----:B---3--:R-:W-:-:S03]  /*04c0*/  IMAD.X R5, RZ, RZ, R5, P1 ;  /* 0x000000ffff057224 */ /* 0x008fc600008e0605 */
[----:B------:R-:W-:Y:S01]  /*04d0*/  IADD3.X R7, PT, PT, RZ, R7, RZ, P2, !PT ;  /* 0x00000007ff077210 */ /* 0x000fe200017fe4ff */
[----:B--2---:R-:W-:-:S05]  /*04e0*/  IMAD.WIDE.U32 R8, R25, 0x8, R8 ;  /* 0x0000000819087825 */ /* 0x004fca00078e0008 */
[----:B----4-:R0:W-:Y:S01]  /*04f0*/  STG.E.64 desc[UR4][R8.64], R22 ;  /* 0x0000001608007986 */ /* 0x0101e2000c101b04 */
[----:B------:R-:W-:Y:S05]  /*0500*/  @!P0 BRA `(.L_x_27) ;  /* 0xfffffffc009c8947 */ /* 0x000fea000383ffff */
[----:B------:R-:W-:Y:S05]  /*0510*/  EXIT ;  /* 0x000000000000794d */ /* 0x000fea0003800000 */
.L_x_28:
        /* <DEDUP_REMOVED lines=14> */
.L_x_49:


//--------------------- .text._Z8getIndexPjS_S_ijj --------------------------
	.section	.text._Z8getIndexPjS_S_ijj,"ax",@progbits
	.align	128
        .global         _Z8getIndexPjS_S_ijj
        .type           _Z8getIndexPjS_S_ijj,@function
        .size           _Z8getIndexPjS_S_ijj,(.L_x_50 - _Z8getIndexPjS_S_ijj)
        .other          _Z8getIndexPjS_S_ijj,@"STO_CUDA_ENTRY STV_DEFAULT"
_Z8getIndexPjS_S_ijj:
.text._Z8getIndexPjS_S_ijj:
[----:B------:R-:W-:Y:S01]  /*0000*/  LDC R1, c[0x0][0x37c] ;  /* 0x0000df00ff017b82 */ /* 0x000fe20000000800 */
[----:B------:R-:W0:Y:S07]  /*0010*/  S2R R0, SR_TID.X ;  /* 0x0000000000007919 */ /* 0x000e2e0000002100 */
[----:B------:R-:W1:Y:S01]  /*0020*/  LDC R2, c[0x0][0x3a0] ;  /* 0x0000e800ff027b82 */ /* 0x000e620000000800 */
[----:B------:R-:W0:Y:S01]  /*0030*/  LDCU UR4, c[0x0][0x360] ;  /* 0x00006c00ff0477ac */ /* 0x000e220008000800 */
[----:B------:R-:W0:Y:S01]  /*0040*/  S2R R3, SR_CTAID.X ;  /* 0x0000000000037919 */ /* 0x000e220000002500 */
[----:B------:R-:W1:Y:S02]  /*0050*/  LDCU.64 UR6, c[0x0][0x398] ;  /* 0x00007300ff0677ac */ /* 0x000e640008000a00 */
[----:B-1----:R-:W-:Y:S01]  /*0060*/  ISETP.NE.AND P0, PT, R2, UR7, PT ;  /* 0x0000000702007c0c */ /* 0x002fe2000bf05270 */
[----:B0-----:R-:W-:-:S04]  /*0070*/  IMAD R0, R3, UR4, R0 ;  /* 0x0000000403007c24 */ /* 0x001fc8000f8e0200 */
[----:B------:R-:W-:-:S05]  /*0080*/  IMAD R9, R0, UR6, RZ ;  /* 0x0000000600097c24 */ /* 0x000fca000f8e02ff */
[----:B------:R-:W-:-:S13]  /*0090*/  ISETP.GE.U32.OR P0, PT, R9, UR7, !P0 ;  /* 0x0000000709007c0c */ /* 0x000fda000c706470 */
        /* <DEDUP_REMOVED lines=8> */
[----:B------:R-:W-:Y:S02]  /*0120*/  IMAD.IADD R3, R2, 0x1, -R9 ;  /* 0x0000000102037824 */ /* 0x000fe400078e0a09 */
[----:B------:R-:W-:-:S03]  /*0130*/  IMAD.IADD R2, R9, 0x1, -R2 ;  /* 0x0000000109027824 */ /* 0x000fc600078e0a02 */
        /* <DEDUP_REMOVED lines=10> */
[C---:B------:R-:W-:Y:S02]  /*01e0*/  IMAD.IADD R3, R9.reuse, 0x1, R8 ;  /* 0x0000000109037824 */ /* 0x040fe400078e0208 */
[----:B-1----:R-:W-:-:S04]  /*01f0*/  IMAD.WIDE.U32 R6, R9, 0x4, R6 ;  /* 0x0000000409067825 */ /* 0x002fc800078e0006 */
[----:B------:R-:W-:Y:S01]  /*0200*/  IMAD.MOV R8, RZ, RZ, -R8 ;  /* 0x000000ffff087224 */ /* 0x000fe200078e0a08 */
[----:B------:R-:W-:Y:S01]  /*0210*/  MOV R11, R7 ;  /* 0x00000007000b7202 */ /* 0x000fe20000000f00 */
[----:B--2---:R-:W-:-:S04]  /*0220*/  IMAD.WIDE.U32 R4, R9, 0x4, R4 ;  /* 0x0000000409047825 */ /* 0x004fc800078e0004 */
[----:B------:R-:W-:Y:S02]  /*0230*/  IMAD.MOV.U32 R10, RZ, RZ, R4 ;  /* 0x000000ffff0a7224 */ /* 0x000fe400078e0004 */
[----:B------:R-:W-:-:S07]  /*0240*/  IMAD.MOV.U32 R13, RZ, RZ, R5 ;  /* 0x000000ffff0d7224 */ /* 0x000fce00078e0005 */
.L_x_31:
[----:B0-----:R-:W-:Y:S01]  /*0250*/  IMAD.MOV.U32 R4, RZ, RZ, R6 ;  /* 0x000000ffff047224 */ /* 0x001fe200078e0006 */
[----:B------:R-:W-:-:S05]  /*0260*/  MOV R5, R11 ;  /* 0x0000000b00057202 */ /* 0x000fca0000000f00 */
[----:B------:R-:W2:Y:S02]  /*0270*/  LDG.E R2, desc[UR4][R4.64] ;  /* 0x0000000404027981 */ /* 0x000ea4000c1e1900 */
[----:B--2---:R-:W-:-:S13]  /*0280*/  ISETP.NE.AND P1, PT, R2, 0x1, PT ;  /* 0x000000010200780c */ /* 0x004fda0003f25270 */
[----:B------:R-:W-:Y:S01]  /*0290*/  @!P1 IMAD.MOV.U32 R4, RZ, RZ, R10 ;  /* 0x000000ffff049224 */ /* 0x000fe200078e000a */
[----:B------:R-:W0:Y:S01]  /*02a0*/  @!P1 LDC R7, c[0x0][0x3a0] ;  /* 0x0000e800ff079b82 */ /* 0x000e220000000800 */
[----:B------:R-:W-:-:S05]  /*02b0*/  @!P1 IMAD.MOV.U32 R5, RZ, RZ, R13 ;  /* 0x000000ffff059224 */ /* 0x000fca00078e000d */
[----:B------:R1:W0:Y:S01]  /*02c0*/  @!P1 LDG.E R2, desc[UR4][R4.64] ;  /* 0x0000000404029981 */ /* 0x000222000c1e1900 */
[----:B------:R-:W-:Y:S01]  /*02d0*/  VIADD R8, R8, 0x1 ;  /* 0x0000000108087836 */ /* 0x000fe20000000000 */
[----:B------:R-:W-:Y:S02]  /*02e0*/  IADD3 R6, P3, PT, R6, 0x4, RZ ;  /* 0x0000000406067810 */ /* 0x000fe40007f7e0ff */
[----:B------:R-:W-:Y:S02]  /*02f0*/  IADD3 R10, P2, PT, R10, 0x4, RZ ;  /* 0x000000040a0a7810 */ /* 0x000fe40007f5e0ff */
[----:B------:R-:W-:Y:S01]  /*0300*/  ISETP.NE.AND P4, PT, R8, RZ, PT ;  /* 0x000000ff0800720c */ /* 0x000fe20003f85270 */
[----:B------:R-:W-:Y:S01]  /*0310*/  IMAD.X R11, RZ, RZ, R11, P3 ;  /* 0x000000ffff0b7224 */ /* 0x000fe200018e060b */
[----:B------:R-:W-:Y:S02]  /*0320*/  IADD3.X R13, PT, PT, RZ, R13, RZ, P2, !PT ;  /* 0x0000000dff0d7210 */ /* 0x000fe400017fe4ff */
[----:B-1----:R-:W-:Y:S01]  /*0330*/  @!P1 MOV R4, R12 ;  /* 0x0000000c00049202 */ /* 0x002fe20000000f00 */
[----:B------:R-:W-:-:S02]  /*0340*/  @!P1 IMAD.MOV.U32 R5, RZ, RZ, R15 ;  /* 0x000000ffff059224 */ /* 0x000fc400078e000f */
[----:B0-----:R-:W-:-:S05]  /*0350*/  @!P1 IMAD.IADD R7, R2, 0x1, R7 ;  /* 0x0000000102079824 */ /* 0x001fca00078e0207 */
[----:B------:R0:W-:Y:S01]  /*0360*/  @!P1 STG.E desc[UR4][R4.64], R7 ;  /* 0x0000000704009986 */ /* 0x0001e2000c101904 */
[----:B------:R-:W-:-:S05]  /*0370*/  IADD3 R12, P1, PT, R12, 0x4, RZ ;  /* 0x000000040c0c7810 */ /* 0x000fca0007f3e0ff */
[----:B------:R-:W-:Y:S01]  /*0380*/  IMAD.X R15, RZ, RZ, R15, P1 ;  /* 0x000000ffff0f7224 */ /* 0x000fe200008e060f */
[----:B------:R-:W-:Y:S07]  /*0390*/  @P4 BRA `(.L_x_31) ;  /* 0xfffffffc00ac4947 */ /* 0x000fee000383ffff */
.L_x_30:
[----:B------:R-:W-:Y:S05]  /*03a0*/  BSYNC.RECONVERGENT B0 ;  /* 0x0000000000007941 */ /* 0x000fea0003800200 */
.L_x_29:
[----:B------:R-:W-:Y:S05]  /*03b0*/  @P0 EXIT ;  /* 0x000000000000094d */ /* 0x000fea0003800000 */
[----:B------:R-:W1:Y:S01]  /*03c0*/  LDCU.128 UR8, c[0x0][0x380] ;  /* 0x00007000ff0877ac */ /* 0x000e620008000c00 */
[----:B0-----:R-:W-:Y:S02]  /*03d0*/  IMAD.MOV.U32 R4, RZ, RZ, 0x8 ;  /* 0x00000008ff047424 */ /* 0x001fe400078e00ff */
[----:B------:R-:W-:Y:S01]  /*03e0*/  IMAD.MOV.U32 R5, RZ, RZ, 0x0 ;  /* 0x00000000ff057424 */ /* 0x000fe200078e00ff */
[----:B------:R-:W0:Y:S01]  /*03f0*/  LDCU.64 UR6, c[0x0][0x390] ;  /* 0x00007200ff0677ac */ /* 0x000e220008000a00 */
[----:B------:R-:W-:-:S03]  /*0400*/  IMAD.WIDE.U32 R4, R3, 0x4, R4 ;  /* 0x0000000403047825 */ /* 0x000fc600078e0004 */
[C---:B-1----:R-:W-:Y:S02]  /*0410*/  IADD3 R2, P1, PT, R4.reuse, UR10, RZ ;  /* 0x0000000a04027c10 */ /* 0x042fe4000ff3e0ff */
[C---:B------:R-:W-:Y:S02]  /*0420*/  IADD3 R10, P2, PT, R4.reuse, UR8, RZ ;  /* 0x00000008040a7c10 */ /* 0x040fe4000ff5e0ff */
[----:B0-----:R-:W-:Y:S02]  /*0430*/  IADD3 R6, P0, PT, R4, UR6, RZ ;  /* 0x0000000604067c10 */ /* 0x001fe4000ff1e0ff */
[C---:B------:R-:W-:Y:S02]  /*0440*/  IADD3.X R11, PT, PT, R5.reuse, UR11, RZ, P1, !PT ;  /* 0x0000000b050b7c10 */ /* 0x040fe40008ffe4ff */
[C---:B------:R-:W-:Y:S02]  /*0450*/  IADD3.X R7, PT, PT, R5.reuse, UR7, RZ, P0, !PT ;  /* 0x0000000705077c10 */ /* 0x040fe400087fe4ff */
[----:B------:R-:W-:-:S07]  /*0460*/  IADD3.X R15, PT, PT, R5, UR9, RZ, P2, !PT ;  /* 0x00000009050f7c10 */ /* 0x000fce00097fe4ff */
.L_x_32:
[----:B------:R-:W2:Y:S01]  /*0470*/  LDG.E R4, desc[UR4][R6.64+-0x8] ;  /* 0xfffff80406047981 */ /* 0x000ea2000c1e1900 */
[----:B------:R-:W-:Y:S01]  /*0480*/  IMAD.MOV.U32 R5, RZ, RZ, R11 ;  /* 0x000000ffff057224 */ /* 0x000fe200078e000b */
[----:B--2---:R-:W-:Y:S02]  /*0490*/  ISETP.NE.AND P0, PT, R4, 0x1, PT ;  /* 0x000000010400780c */ /* 0x004fe40003f05270 */
[----:B------:R-:W-:-:S11]  /*04a0*/  MOV R4, R2 ;  /* 0x0000000200047202 */ /* 0x000fd60000000f00 */
[----:B------:R-:W2:Y:S01]  /*04b0*/  @!P0 LDG.E R2, desc[UR4][R4.64+-0x8] ;  /* 0xfffff80404028981 */ /* 0x000ea2000c1e1900 */
[----:B------:R-:W2:Y:S01]  /*04c0*/  @!P0 LDC R11, c[0x0][0x3a0] ;  /* 0x0000e800ff0b8b82 */ /* 0x000ea20000000800 */
[----:B-1----:R-:W-:Y:S01]  /*04d0*/  IMAD.MOV.U32 R8, RZ, RZ, R10 ;  /* 0x000000ffff087224 */ /* 0x002fe200078e000a */
[----:B------:R-:W-:Y:S01]  /*04e0*/  MOV R9, R15 ;  /* 0x0000000f00097202 */ /* 0x000fe20000000f00 */
[----:B--2---:R-:W-:-:S05]  /*04f0*/  @!P0 IMAD.IADD R11, R2, 0x1, R11 ;  /* 0x00000001020b8824 */ /* 0x004fca00078e020b */
[----:B------:R0:W-:Y:S04]  /*0500*/  @!P0 STG.E desc[UR4][R8.64+-0x8], R11 ;  /* 0xfffff80b08008986 */ /* 0x0001e8000c101904 */
[----:B------:R-:W2:Y:S02]  /*0510*/  LDG.E R2, desc[UR4][R6.64+-0x4] ;  /* 0xfffffc0406027981 */ /* 0x000ea4000c1e1900 */
[----:B--2---:R-:W-:-:S13]  /*0520*/  ISETP.NE.AND P0, PT, R2, 0x1, PT ;  /* 0x000000010200780c */ /* 0x004fda0003f05270 */
[----:B------:R-:W2:Y:S01]  /*0530*/  @!P0 LDG.E R2, desc[UR4][R4.64+-0x4] ;  /* 0xfffffc0404028981 */ /* 0x000ea2000c1e1900 */
[----:B------:R-:W2:Y:S02]  /*0540*/  @!P0 LDC R13, c[0x0][0x3a0] ;  /* 0x0000e800ff0d8b82 */ /* 0x000ea40000000800 */
[----:B--2---:R-:W-:-:S05]  /*0550*/  @!P0 IMAD.IADD R13, R2, 0x1, R13 ;  /* 0x00000001020d8824 */ /* 0x004fca00078e020d */
[----:B------:R1:W-:Y:S04]  /*0560*/  @!P0 STG.E desc[UR4][R8.64+-0x4], R13 ;  /* 0xfffffc0d08008986 */ /* 0x0003e8000c101904 */
[----:B------:R-:W2:Y:S02]  /*0570*/  LDG.E R2, desc[UR4][R6.64] ;  /* 0x0000000406027981 */ /* 0x000ea4000c1e1900 */
[----:B--2---:R-:W-:-:S13]  /*0580*/  ISETP.NE.AND P0, PT, R2, 0x1, PT ;  /* 0x000000010200780c */ /* 0x004fda0003f05270 */
[----:B------:R-:W0:Y:S01]  /*0590*/  @!P0 LDG.E R2, desc[UR4][R4.64] ;  /* 0x0000000404028981 */ /* 0x000e22000c1e1900 */
[----:B------:R-:W0:Y:S02]  /*05a0*/  @!P0 LDC R15, c[0x0][0x3a0] ;  /* 0x0000e800ff0f8b82 */ /* 0x000e240000000800 */
[----:B0-----:R-:W-:-:S05]  /*05b0*/  @!P0 IMAD.IADD R11, R2, 0x1, R15 ;  /* 0x00000001020b8824 */ /* 0x001fca00078e020f */
[----:B------:R0:W-:Y:S04]  /*05c0*/  @!P0 STG.E desc[UR4][R8.64], R11 ;  /* 0x0000000b08008986 */ /* 0x0001e8000c101904 */
[----:B------:R-:W2:Y:S02]  /*05d0*/  LDG.E R2, desc[UR4][R6.64+0x4] ;  /* 0x0000040406027981 */ /* 0x000ea4000c1e1900 */
[----:B--2---:R-:W-:-:S13]  /*05e0*/  ISETP.NE.AND P0, PT, R2, 0x1, PT ;  /* 0x000000010200780c */ /* 0x004fda0003f05270 */
[----:B------:R-:W1:Y:S01]  /*05f0*/  @!P0 LDG.E R2, desc[UR4][R4.64+0x4] ;  /* 0x0000040404028981 */ /* 0x000e62000c1e1900 */
[----:B------:R-:W1:Y:S01]  /*0600*/  @!P0 LDC R15, c[0x0][0x3a0] ;  /* 0x0000e800ff0f8b82 */ /* 0x000e620000000800 */
[----:B------:R-:W-:Y:S01]  /*0610*/  VIADD R3, R3, 0x4 ;  /* 0x0000000403037836 */ /* 0x000fe20000000000 */
[----:B------:R-:W-:-:S04]  /*0620*/  IADD3 R10, P2, PT, R8, 0x10, RZ ;  /* 0x00000010080a7810 */ /* 0x000fc80007f5e0ff */
[----:B------:R-:W-:Y:S02]  /*0630*/  ISETP.GE.U32.AND P3, PT, R3, R0, PT ;  /* 0x000000000300720c */ /* 0x000fe40003f66070 */
[----:B-1----:R-:W-:Y:S01]  /*0640*/  @!P0 IADD3 R13, PT, PT, R2, R15, RZ ;  /* 0x0000000f020d8210 */ /* 0x002fe20007ffe0ff */
[----:B------:R-:W-:Y:S01]  /*0650*/  IMAD.X R15, RZ, RZ, R9, P2 ;  /* 0x000000ffff0f7224 */ /* 0x000fe200010e0609 */
[----:B------:R-:W-:-:S03]  /*0660*/  IADD3 R2, P1, PT, R4, 0x10, RZ ;  /* 0x0000001004027810 */ /* 0x000fc60007f3e0ff */
[----:B------:R1:W-:Y:S01]  /*0670*/  @!P0 STG.E desc[UR4][R8.64+0x4], R13 ;  /* 0x0000040d08008986 */ /* 0x0003e2000c101904 */
[----:B------:R-:W-:Y:S02]  /*0680*/  IADD3 R6, P0, PT, R6, 0x10, RZ ;  /* 0x0000001006067810 */ /* 0x000fe40007f1e0ff */
[----:B0-----:R-:W-:-:S03]  /*0690*/  IADD3.X R11, PT, PT, RZ, R5, RZ, P1, !PT ;  /* 0x00000005ff0b7210 */ /* 0x001fc60000ffe4ff */
[----:B------:R-:W-:Y:S01]  /*06a0*/  IMAD.X R7, RZ, RZ, R7, P0 ;  /* 0x000000ffff077224 */ /* 0x000fe200000e0607 */
[----:B------:R-:W-:Y:S07]  /*06b0*/  @!P3 BRA `(.L_x_32) ;  /* 0xfffffffc006cb947 */ /* 0x000fee000383ffff */
[----:B------:R-:W-:Y:S05]  /*06c0*/  EXIT ;  /* 0x000000000000794d */ /* 0x000fea0003800000 */
.L_x_33:
        /* <DEDUP_REMOVED lines=11> */
.L_x_50:


//--------------------- .text._Z7getMaskPyPjijyj  --------------------------
	.section	.text._Z7getMaskPyPjijyj,"ax",@progbits
	.align	128
        .global         _Z7getMaskPyPjijyj
        .type           _Z7getMaskPyPjijyj,@function
        .size           _Z7getMaskPyPjijyj,(.L_x_51 - _Z7getMaskPyPjijyj)
        .other          _Z7getMaskPyPjijyj,@"STO_CUDA_ENTRY STV_DEFAULT"
_Z7getMaskPyPjijyj:
.text._Z7getMaskPyPjijyj:
        /* <DEDUP_REMOVED lines=13> */
[----:B------:R-:W0:Y:S01]  /*00d0*/  LDCU UR6, c[0x0][0x3a0] ;  /* 0x00007400ff0677ac */ /* 0x000e220008000800 */
[----:B------:R-:W-:Y:S02]  /*00e0*/  BSSY.RECONVERGENT B0, `(.L_x_34) ;  /* 0x0000023000007945 */ /* 0x000fe40003800200 */
[C---:B------:R-:W-:Y:S01]  /*00f0*/  VIADDMNMX.U32 R0, R7.reuse, 0x1, R6, !PT ;  /* 0x0000000107007846 */ /* 0x040fe20007800006 */
[----:B------:R-:W1:Y:S04]  /*0100*/  LDCU.64 UR4, c[0x0][0x358] ;  /* 0x00006b00ff0477ac */ /* 0x000e680008000a00 */
[----:B------:R-:W-:Y:S02]  /*0110*/  IMAD.IADD R2, R0, 0x1, -R7 ;  /* 0x0000000100027824 */ /* 0x000fe400078e0a07 */
[----:B------:R-:W-:-:S03]  /*0120*/  IMAD.IADD R0, R7, 0x1, -R0 ;  /* 0x0000000107007824 */ /* 0x000fc600078e0a00 */
[----:B------:R-:W-:Y:S02]  /*0130*/  LOP3.LUT P2, R8, R2, 0x3, RZ, 0xc0, !PT ;  /* 0x0000000302087812 */ /* 0x000fe4000784c0ff */
[----:B------:R-:W-:Y:S02]  /*0140*/  ISETP.GT.U32.AND P0, PT, R0, -0x4, PT ;  /* 0xfffffffc0000780c */ /* 0x000fe40003f04070 */
[----:B0-----:R-:W-:Y:S01]  /*0150*/  ISETP.NE.AND P1, PT, RZ, UR6, PT ;  /* 0x00000006ff007c0c */ /* 0x001fe2000bf25270 */
[----:B------:R-:W0:Y:S03]  /*0160*/  LDCU UR6, c[0x0][0x398] ;  /* 0x00007300ff0677ac */ /* 0x000e260008000800 */
[----:B------:R-:W-:-:S05]  /*0170*/  SEL R0, RZ, 0x1, P1 ;  /* 0x00000001ff007807 */ /* 0x000fca0000800000 */
[----:B-1----:R-:W-:Y:S05]  /*0180*/  @!P2 BRA `(.L_x_35) ;  /* 0x000000000060a947 */ /* 0x002fea0003800000 */
[----:B------:R-:W1:Y:S08]  /*0190*/  LDC.64 R2, c[0x0][0x388] ;  /* 0x0000e200ff027b82 */ /* 0x000e700000000a00 */
[----:B------:R-:W2:Y:S01]  /*01a0*/  LDC.64 R4, c[0x0][0x380] ;  /* 0x0000e000ff047b82 */ /* 0x000ea20000000a00 */
[----:B-1----:R-:W-:-:S04]  /*01b0*/  IMAD.WIDE.U32 R2, R7, 0x4, R2 ;  /* 0x0000000407027825 */ /* 0x002fc800078e0002 */
[----:B------:R-:W-:Y:S02]  /*01c0*/  IMAD.MOV.U32 R10, RZ, RZ, R2 ;  /* 0x000000ffff0a7224 */ /* 0x000fe400078e0002 */
[----:B------:R-:W-:Y:S02]  /*01d0*/  IMAD.MOV.U32 R11, RZ, RZ, R3 ;  /* 0x000000ffff0b7224 */ /* 0x000fe400078e0003 */
[----:B--2---:R-:W-:-:S04]  /*01e0*/  IMAD.WIDE.U32 R4, R7, 0x8, R4 ;  /* 0x0000000807047825 */ /* 0x004fc800078e0004 */
[--C-:B------:R-:W-:Y:S02]  /*01f0*/  IMAD.IADD R7, R7, 0x1, R8.reuse ;  /* 0x0000000107077824 */ /* 0x100fe400078e0208 */
[----:B------:R-:W-:Y:S02]  /*0200*/  IMAD.MOV.U32 R9, RZ, RZ, R5 ;  /* 0x000000ffff097224 */ /* 0x000fe400078e0005 */
[----:B------:R-:W-:-:S07]  /*0210*/  IMAD.MOV R8, RZ, RZ, -R8 ;  /* 0x000000ffff087224 */ /* 0x000fce00078e0a08 */
.L_x_36:
[----:B-1----:R-:W-:Y:S02]  /*0220*/  IMAD.MOV.U32 R2, RZ, RZ, R4 ;  /* 0x000000ffff027224 */ /* 0x002fe400078e0004 */
[----:B------:R-:W-:-:S06]  /*0230*/  IMAD.MOV.U32 R3, RZ, RZ, R9 ;  /* 0x000000ffff037224 */ /* 0x000fcc00078e0009 */
[----:B------:R-:W0:Y:S01]  /*0240*/  LDG.E.64 R2, desc[UR4][R2.64] ;  /* 0x0000000402027981 */ /* 0x000e22000c1e1b00 */
[----:B------:R-:W-:Y:S01]  /*0250*/  VIADD R8, R8, 0x1 ;  /* 0x0000000108087836 */ /* 0x000fe20000000000 */
[----:B------:R-:W-:-:S04]  /*0260*/  IADD3 R4, P3, PT, R4, 0x8, RZ ;  /* 0x0000000804047810 */ /* 0x000fc80007f7e0ff */
[----:B------:R-:W-:Y:S01]  /*0270*/  ISETP.NE.AND P1, PT, R8, RZ, PT ;  /* 0x000000ff0800720c */ /* 0x000fe20003f25270 */
[----:B------:R-:W-:Y:S01]  /*0280*/  IMAD.X R9, RZ, RZ, R9, P3 ;  /* 0x000000ffff097224 */ /* 0x000fe200018e0609 */
[----:B0-----:R-:W-:Y:S01]  /*0290*/  SHF.R.U64 R5, R2, UR6, R3 ;  /* 0x0000000602057c19 */ /* 0x001fe20008001203 */
[----:B------:R-:W-:Y:S01]  /*02a0*/  IMAD.MOV.U32 R2, RZ, RZ, R10 ;  /* 0x000000ffff027224 */ /* 0x000fe200078e000a */
[----:B------:R-:W-:Y:S01]  /*02b0*/  IADD3 R10, P2, PT, R10, 0x4, RZ ;  /* 0x000000040a0a7810 */ /* 0x000fe20007f5e0ff */
[----:B------:R-:W-:Y:S01]  /*02c0*/  IMAD.MOV.U32 R3, RZ, RZ, R11 ;  /* 0x000000ffff037224 */ /* 0x000fe200078e000b */
[----:B------:R-:W-:-:S03]  /*02d0*/  LOP3.LUT R5, R0, 0x1, R5, 0x78, !PT ;  /* 0x0000000100057812 */ /* 0x000fc600078e7805 */
[----:B------:R-:W-:Y:S02]  /*02e0*/  IMAD.X R11, RZ, RZ, R11, P2 ;  /* 0x000000ffff0b7224 */ /* 0x000fe400010e060b */
[----:B------:R1:W-:Y:S02]  /*02f0*/  STG.E desc[UR4][R2.64], R5 ;  /* 0x0000000502007986 */ /* 0x0003e4000c101904 */
[----:B------:R-:W-:Y:S05]  /*0300*/  @P1 BRA `(.L_x_36) ;  /* 0xfffffffc00c41947 */ /* 0x000fea000383ffff */
.L_x_35:
[----:B0-----:R-:W-:Y:S05]  /*0310*/  BSYNC.RECONVERGENT B0 ;  /* 0x0000000000007941 */ /* 0x001fea0003800200 */
.L_x_34:
[----:B------:R-:W-:Y:S05]  /*0320*/  @P0 EXIT ;  /* 0x000000000000094d */ /* 0x000fea0003800000 */
[----:B-1----:R-:W0:Y:S01]  /*0330*/  LDC.64 R2, c[0x0][0x380] ;  /* 0x0000e000ff027b82 */ /* 0x002e220000000a00 */
[C---:B------:R-:W-:Y:S01]  /*0340*/  ISETP.GE.U32.AND P1, PT, R7.reuse, R6, PT ;  /* 0x000000060700720c */ /* 0x040fe20003f26070 */
[----:B------:R-:W-:Y:S06]  /*0350*/  BSSY.RECONVERGENT B0, `(.L_x_37) ;  /* 0x0000025000007945 */ /* 0x000fec0003800200 */
[----:B------:R-:W1:Y:S01]  /*0360*/  LDC.64 R4, c[0x0][0x388] ;  /* 0x0000e200ff047b82 */ /* 0x000e620000000a00 */
[----:B0-----:R-:W-:-:S03]  /*0370*/  IMAD.WIDE.U32 R2, R7, 0x8, R2 ;  /* 0x0000000807027825 */ /* 0x001fc600078e0002 */
[----:B------:R-:W-:Y:S01]  /*0380*/  IADD3 R2, P0, PT, R2, 0x10, RZ ;  /* 0x0000001002027810 */ /* 0x000fe20007f1e0ff */
[----:B-1----:R-:W-:-:S04]  /*0390*/  IMAD.WIDE.U32 R4, R7, 0x4, R4 ;  /* 0x0000000407047825 */ /* 0x002fc800078e0004 */
[----:B------:R-:W-:Y:S01]  /*03a0*/  IMAD.X R3, RZ, RZ, R3, P0 ;  /* 0x000000ffff037224 */ /* 0x000fe200000e0603 */
[----:B------:R-:W-:Y:S02]  /*03b0*/  IADD3 R4, P2, PT, R4, 0x8, RZ ;  /* 0x0000000804047810 */ /* 0x000fe40007f5e0ff */
[----:B------:R-:W-:-:S03]  /*03c0*/  PLOP3.LUT P0, PT, PT, PT, PT, 0x80, 0x8 ;  /* 0x000000000008781c */ /* 0x000fc60003f0f070 */
[----:B------:R-:W-:Y:S01]  /*03d0*/  IMAD.X R5, RZ, RZ, R5, P2 ;  /* 0x000000ffff057224 */ /* 0x000fe200010e0605 */
[----:B------:R-:W-:Y:S09]  /*03e0*/  @!P1 BRA `(.L_x_38) ;  /* 0x00000000006c9947 */ /* 0x000ff20003800000 */
[----:B------:R-:W2:Y:S01]  /*03f0*/  LDG.E.64 R8, desc[UR4][R2.64+-0x10] ;  /* 0xfffff00402087981 */ /* 0x000ea2000c1e1b00 */
[----:B------:R-:W2:Y:S02]  /*0400*/  LDCU UR6, c[0x0][0x398] ;  /* 0x00007300ff0677ac */ /* 0x000ea40008000800 */
[----:B--2---:R-:W-:-:S04]  /*0410*/  SHF.R.U64 R17, R8, UR6, R9 ;  /* 0x0000000608117c19 */ /* 0x004fc80008001209 */
[----:B------:R-:W-:-:S05]  /*0420*/  LOP3.LUT R17, R0, 0x1, R17, 0x78, !PT ;  /* 0x0000000100117812 */ /* 0x000fca00078e7811 */
[----:B------:R-:W-:Y:S04]  /*0430*/  STG.E desc[UR4][R4.64+-0x8], R17 ;  /* 0xfffff81104007986 */ /* 0x000fe8000c101904 */
[----:B------:R-:W2:Y:S02]  /*0440*/  LDG.E.64 R8, desc[UR4][R2.64+-0x8] ;  /* 0xfffff80402087981 */ /* 0x000ea4000c1e1b00 */
[----:B--2---:R-:W-:-:S04]  /*0450*/  SHF.R.U64 R11, R8, UR6, R9 ;  /* 0x00000006080b7c19 */ /* 0x004fc80008001209 */
[----:B------:R-:W-:-:S05]  /*0460*/  LOP3.LUT R11, R0, 0x1, R11, 0x78, !PT ;  /* 0x00000001000b7812 */ /* 0x000fca00078e780b */
[----:B------:R0:W-:Y:S04]  /*0470*/  STG.E desc[UR4][R4.64+-0x4], R11 ;  /* 0xfffffc0b04007986 */ /* 0x0001e8000c101904 */
[----:B------:R-:W2:Y:S02]  /*0480*/  LDG.E.64 R8, desc[UR4][R2.64] ;  /* 0x0000000402087981 */ /* 0x000ea4000c1e1b00 */
[----:B--2---:R-:W-:-:S04]  /*0490*/  SHF.R.U64 R15, R8, UR6, R9 ;  /* 0x00000006080f7c19 */ /* 0x004fc80008001209 */
[----:B------:R-:W-:-:S05]  /*04a0*/  LOP3.LUT R15, R0, 0x1, R15, 0x78, !PT ;  /* 0x00000001000f7812 */ /* 0x000fca00078e780f */
[----:B------:R-:W-:Y:S04]  /*04b0*/  STG.E desc[UR4][R4.64], R15 ;  /* 0x0000000f04007986 */ /* 0x000fe8000c101904 */
[----:B------:R1:W2:Y:S01]  /*04c0*/  LDG.E.64 R8, desc[UR4][R2.64+0x8] ;  /* 0x0000080402087981 */ /* 0x0002a2000c1e1b00 */
[----:B------:R-:W-:Y:S01]  /*04d0*/  IADD3 R10, P1, PT, R2, 0x20, RZ ;  /* 0x00000020020a7810 */ /* 0x000fe20007f3e0ff */
[----:B------:R-:W-:Y:S01]  /*04e0*/  VIADD R7, R7, 0x4 ;  /* 0x0000000407077836 */ /* 0x000fe20000000000 */
[----:B------:R-:W-:-:S03]  /*04f0*/  PLOP3.LUT P0, PT, PT, PT, PT, 0x8, 0x80 ;  /* 0x000000000080781c */ /* 0x000fc60003f0e170 */
[----:B0-----:R-:W-:Y:S02]  /*0500*/  IMAD.X R11, RZ, RZ, R3, P1 ;  /* 0x000000ffff0b7224 */ /* 0x001fe400008e0603 */
[----:B-1----:R-:W-:Y:S02]  /*0510*/  IMAD.MOV.U32 R2, RZ, RZ, R10 ;  /* 0x000000ffff027224 */ /* 0x002fe400078e000a */
[----:B------:R-:W-:Y:S01]  /*0520*/  IMAD.MOV.U32 R3, RZ, RZ, R11 ;  /* 0x000000ffff037224 */ /* 0x000fe200078e000b */
[----:B--2---:R-:W-:Y:S02]  /*0530*/  SHF.R.U64 R13, R8, UR6, R9 ;  /* 0x00000006080d7c19 */ /* 0x004fe40008001209 */
[----:B------:R-:W-:Y:S02]  /*0540*/  IADD3 R8, P2, PT, R4, 0x10, RZ ;  /* 0x0000001004087810 */ /* 0x000fe40007f5e0ff */
[----:B------:R-:W-:-:S03]  /*0550*/  LOP3.LUT R13, R0, 0x1, R13, 0x78, !PT ;  /* 0x00000001000d7812 */ /* 0x000fc600078e780d */
[----:B------:R-:W-:Y:S02]  /*0560*/  IMAD.X R9, RZ, RZ, R5, P2 ;  /* 0x000000ffff097224 */ /* 0x000fe400010e0605 */
[----:B------:R0:W-:Y:S02]  /*0570*/  STG.E desc[UR4][R4.64+0x4], R13 ;  /* 0x0000040d04007986 */ /* 0x0001e4000c101904 */
[----:B0-----:R-:W-:Y:S02]  /*0580*/  IMAD.MOV.U32 R4, RZ, RZ, R8 ;  /* 0x000000ffff047224 */ /* 0x001fe400078e0008 */
[----:B------:R-:W-:-:S07]  /*0590*/  IMAD.MOV.U32 R5, RZ, RZ, R9 ;  /* 0x000000ffff057224 */ /* 0x000fce00078e0009 */
.L_x_38:
[----:B------:R-:W-:Y:S05]  /*05a0*/  BSYNC.RECONVERGENT B0 ;  /* 0x0000000000007941 */ /* 0x000fea0003800200 */
.L_x_37:
[C---:B------:R-:W-:Y:S01]  /*05b0*/  IMAD.IADD R8, R6.reuse, 0x1, -R7 ;  /* 0x0000000106087824 */ /* 0x040fe200078e0a07 */
[----:B------:R-:W-:Y:S01]  /*05c0*/  ISETP.GT.U32.AND P1, PT, R6, R7, PT ;  /* 0x000000070600720c */ /* 0x000fe20003f24070 */
[----:B------:R-:W0:Y:S01]  /*05d0*/  LDCU UR6, c[0x0][0x398] ;  /* 0x00007300ff0677ac */ /* 0x000e220008000800 */
[----:B------:R-:W-:Y:S02]  /*05e0*/  BSSY.RECONVERGENT B0, `(.L_x_39) ;  /* 0x0000050000007945 */ /* 0x000fe40003800200 */
[----:B------:R-:W-:-:S13]  /*05f0*/  ISETP.LE.U32.OR P1, PT, R8, 0xc, !P1 ;  /* 0x0000000c0800780c */ /* 0x000fda0004f23470 */
[----:B------:R-:W-:Y:S05]  /*0600*/  @P1 BRA `(.L_x_40) ;  /* 0x0000000400341947 */ /* 0x000fea0003800000 */
[----:B------:R-:W-:Y:S01]  /*0610*/  PLOP3.LUT P0, PT, PT, PT, PT, 0x8, 0x80 ;  /* 0x000000000080781c */ /* 0x000fe20003f0e170 */
[----:B------:R-:W-:-:S12]  /*0620*/  VIADD R8, R6, 0xfffffff4 ;  /* 0xfffffff406087836 */ /* 0x000fd80000000000 */
.L_x_41:
[----:B------:R-:W0:Y:S02]  /*0630*/  LDG.E.64 R10, desc[UR4][R2.64+-0x10] ;  /* 0xfffff004020a7981 */ /* 0x000e24000c1e1b00 */
[----:B0-----:R-:W-:-:S04]  /*0640*/  SHF.R.U64 R17, R10, UR6, R11 ;  /* 0x000000060a117c19 */ /* 0x001fc8000800120b */
[----:B------:R-:W-:-:S05]  /*0650*/  LOP3.LUT R17, R0, 0x1, R17, 0x78, !PT ;  /* 0x0000000100117812 */ /* 0x000fca00078e7811 */
[----:B------:R0:W-:Y:S04]  /*0660*/  STG.E desc[UR4][R4.64+-0x8], R17 ;  /* 0xfffff81104007986 */ /* 0x0001e8000c101904 */
[----:B------:R-:W2:Y:S02]  /*0670*/  LDG.E.64 R10, desc[UR4][R2.64+-0x8] ;  /* 0xfffff804020a7981 */ /* 0x000ea4000c1e1b00 */
[----:B--2---:R-:W-:-:S04]  /*0680*/  SHF.R.U64 R9, R10, UR6, R11 ;  /* 0x000000060a097c19 */ /* 0x004fc8000800120b */
[----:B------:R-:W-:-:S05]  /*0690*/  LOP3.LUT R9, R0, 0x1, R9, 0x78, !PT ;  /* 0x0000000100097812 */ /* 0x000fca00078e7809 */
[----:B------:R1:W-:Y:S04]  /*06a0*/  STG.E desc[UR4][R4.64+-0x4], R9 ;  /* 0xfffffc0904007986 */ /* 0x0003e8000c101904 */
[----:B------:R-:W2:Y:S02]  /*06b0*/  LDG.E.64 R10, desc[UR4][R2.64] ;  /* 0x00000004020a7981 */ /* 0x000ea4000c1e1b00 */
[----:B--2---:R-:W-:-:S04]  /*06c0*/  SHF.R.U64 R15, R10, UR6, R11 ;  /* 0x000000060a0f7c19 */ /* 0x004fc8000800120b */
[----:B------:R-:W-:-:S05]  /*06d0*/  LOP3.LUT R15, R0, 0x1, R15, 0x78, !PT ;  /* 0x00000001000f7812 */ /* 0x000fca00078e780f */
[----:B------:R2:W-:Y:S04]  /*06e0*/  STG.E desc[UR4][R4.64], R15 ;  /* 0x0000000f04007986 */ /* 0x0005e8000c101904 */
[----:B------:R-:W3:Y:S02]  /*06f0*/  LDG.E.64 R10, desc[UR4][R2.64+0x8] ;  /* 0x00000804020a7981 */ /* 0x000ee4000c1e1b00 */
[----:B---3--:R-:W-:-:S04]  /*0700*/  SHF.R.U64 R13, R10, UR6, R11 ;  /* 0x000000060a0d7c19 */ /* 0x008fc8000800120b */
[----:B------:R-:W-:-:S05]  /*0710*/  LOP3.LUT R13, R0, 0x1, R13, 0x78, !PT ;  /* 0x00000001000d7812 */ /* 0x000fca00078e780d */
[----:B------:R3:W-:Y:S04]  /*0720*/  STG.E desc[UR4][R4.64+0x4], R13 ;  /* 0x0000040d04007986 */ /* 0x0007e8000c101904 */
[----:B------:R-:W0:Y:S02]  /*0730*/  LDG.E.64 R10, desc[UR4][R2.64+0x10] ;  /* 0x00001004020a7981 */ /* 0x000e24000c1e1b00 */
[----:B0-----:R-:W-:-:S04]  /*0740*/  SHF.R.U64 R17, R10, UR6, R11 ;  /* 0x000000060a117c19 */ /* 0x001fc8000800120b */
[----:B------:R-:W-:-:S05]  /*0750*/  LOP3.LUT R17, R0, 0x1, R17, 0x78, !PT ;  /* 0x0000000100117812 */ /* 0x000fca00078e7811 */
[----:B------:R0:W-:Y:S04]  /*0760*/  STG.E desc[UR4][R4.64+0x8], R17 ;  /* 0x0000081104007986 */ /* 0x0001e8000c101904 */
[----:B------:R-:W1:Y:S02]  /*0770*/  LDG.E.64 R10, desc[UR4][R2.64+0x18] ;  /* 0x00001804020a7981 */ /* 0x000e64000c1e1b00 */
[----:B-1----:R-:W-:-:S04]  /*0780*/  SHF.R.U64 R9, R10, UR6, R11 ;  /* 0x000000060a097c19 */ /* 0x002fc8000800120b */
        /* <DEDUP_REMOVED lines=25> */
[----:B------:R-:W-:Y:S04]  /*0920*/  STG.E desc[UR4][R4.64+0x24], R13 ;  /* 0x0000240d04007986 */ /* 0x000fe8000c101904 */
[----:B------:R-:W0:Y:S02]  /*0930*/  LDG.E.64 R10, desc[UR4][R2.64+0x50] ;  /* 0x00005004020a7981 */ /* 0x000e24000c1e1b00 */
[----:B0-----:R-:W-:-:S04]  /*0940*/  SHF.R.U64 R17, R10, UR6, R11 ;  /* 0x000000060a117c19 */ /* 0x001fc8000800120b */
[----:B------:R-:W-:-:S05]  /*0950*/  LOP3.LUT R17, R0, 0x1, R17, 0x78, !PT ;  /* 0x0000000100117812 */ /* 0x000fca00078e7811 */
[----:B------:R-:W-:Y:S04]  /*0960*/  STG.E desc[UR4][R4.64+0x28], R17 ;  /* 0x0000281104007986 */ /* 0x000fe8000c101904 */
[----:B------:R-:W1:Y:S02]  /*0970*/  LDG.E.64 R10, desc[UR4][R2.64+0x58] ;  /* 0x00005804020a7981 */ /* 0x000e64000c1e1b00 */
[----:B-1----:R-:W-:-:S04]  /*0980*/  SHF.R.U64 R9, R10, UR6, R11 ;  /* 0x000000060a097c19 */ /* 0x002fc8000800120b */
[----:B------:R-:W-:-:S05]  /*0990*/  LOP3.LUT R9, R0, 0x1, R9, 0x78, !PT ;  /* 0x0000000100097812 */ /* 0x000fca00078e7809 */
[----:B------:R0:W-:Y:S04]  /*09a0*/  STG.E desc[UR4][R4.64+0x2c], R9 ;  /* 0x00002c0904007986 */ /* 0x0001e8000c101904 */
[----:B------:R-:W2:Y:S02]  /*09b0*/  LDG.E.64 R10, desc[UR4][R2.64+0x60] ;  /* 0x00006004020a7981 */ /* 0x000ea4000c1e1b00 */
[----:B--2---:R-:W-:-:S04]  /*09c0*/  SHF.R.U64 R15, R10, UR6, R11 ;  /* 0x000000060a0f7c19 */ /* 0x004fc8000800120b */
[----:B------:R-:W-:-:S05]  /*09d0*/  LOP3.LUT R15, R0, 0x1, R15, 0x78, !PT ;  /* 0x00000001000f7812 */ /* 0x000fca00078e780f */
[----:B------:R-:W-:Y:S04]  /*09e0*/  STG.E desc[UR4][R4.64+0x30], R15 ;  /* 0x0000300f04007986 */ /* 0x000fe8000c101904 */
[----:B------:R-:W2:Y:S01]  /*09f0*/  LDG.E.64 R10, desc[UR4][R2.64+0x68] ;  /* 0x00006804020a7981 */ /* 0x000ea2000c1e1b00 */
[----:B------:R-:W-:Y:S01]  /*0a00*/  VIADD R7, R7, 0x10 ;  /* 0x0000001007077836 */ /* 0x000fe20000000000 */
[----:B0-----:R-:W-:-:S04]  /*0a10*/  IADD3 R9, P3, PT, R4, 0x40, RZ ;  /* 0x0000004004097810 */ /* 0x001fc80007f7e0ff */
[----:B------:R-:W-:Y:S02]  /*0a20*/  ISETP.GE.U32.AND P1, PT, R7, R8, PT ;  /* 0x000000080700720c */ /* 0x000fe40003f26070 */
[----:B--2---:R-:W-:Y:S01]  /*0a30*/  SHF.R.U64 R13, R10, UR6, R11 ;  /* 0x000000060a0d7c19 */ /* 0x004fe2000800120b */
[----:B------:R-:W-:Y:S01]  /*0a40*/  IMAD.X R10, RZ, RZ, R5, P3 ;  /* 0x000000ffff0a7224 */ /* 0x000fe200018e0605 */
[----:B------:R-:W-:Y:S02]  /*0a50*/  IADD3 R11, P2, PT, R2, 0x80, RZ ;  /* 0x00000080020b7810 */ /* 0x000fe40007f5e0ff */
[----:B------:R-:W-:-:S03]  /*0a60*/  LOP3.LUT R13, R0, 0x1, R13, 0x78, !PT ;  /* 0x00000001000d7812 */ /* 0x000fc600078e780d */
[----:B------:R-:W-:Y:S02]  /*0a70*/  IMAD.X R12, RZ, RZ, R3, P2 ;  /* 0x000000ffff0c7224 */ /* 0x000fe400010e0603 */
[----:B------:R0:W-:Y:S01]  /*0a80*/  STG.E desc[UR4][R4.64+0x34], R13 ;  /* 0x0000340d04007986 */ /* 0x0001e2000c101904 */
[----:B------:R-:W-:Y:S02]  /*0a90*/  IMAD.MOV.U32 R2, RZ, RZ, R11 ;  /* 0x000000ffff027224 */ /* 0x000fe400078e000b */
[----:B------:R-:W-:Y:S02]  /*0aa0*/  IMAD.MOV.U32 R3, RZ, RZ, R12 ;  /* 0x000000ffff037224 */ /* 0x000fe400078e000c */
[----:B0-----:R-:W-:Y:S02]  /*0ab0*/  IMAD.MOV.U32 R4, RZ, RZ, R9 ;  /* 0x000000ffff047224 */ /* 0x001fe400078e0009 */
[----:B------:R-:W-:Y:S01]  /*0ac0*/  IMAD.MOV.U32 R5, RZ, RZ, R10 ;  /* 0x000000ffff057224 */ /* 0x000fe200078e000a */
[----:B------:R-:W-:Y:S06]  /*0ad0*/  @!P1 BRA `(.L_x_41) ;  /* 0xfffffff800d49947 */ /* 0x000fec000383ffff */
.L_x_40:
[----:B0-----:R-:W-:Y:S05]  /*0ae0*/  BSYNC.RECONVERGENT B0 ;  /* 0x0000000000007941 */ /* 0x001fea0003800200 */
.L_x_39:
[C---:B------:R-:W-:Y:S01]  /*0af0*/  IMAD.IADD R8, R6.reuse, 0x1, -R7 ;  /* 0x0000000106087824 */ /* 0x040fe200078e0a07 */
[----:B------:R-:W-:Y:S01]  /*0b00*/  ISETP.GT.U32.AND P1, PT, R6, R7, PT ;  /* 0x000000070600720c */ /* 0x000fe20003f24070 */
[----:B------:R-:W-:Y:S03]  /*0b10*/  BSSY.RECONVERGENT B0, `(.L_x_42) ;  /* 0x000002e000007945 */ /* 0x000fe60003800200 */
[----:B------:R-:W-:-:S13]  /*0b20*/  ISETP.LE.U32.OR P1, PT, R8, 0x4, !P1 ;  /* 0x000000040800780c */ /* 0x000fda0004f23470 */
[----:B------:R-:W-:Y:S05]  /*0b30*/  @P1 BRA `(.L_x_43) ;  /* 0x0000000000ac1947 */ /* 0x000fea0003800000 */
[----:B------:R-:W2:Y:S01]  /*0b40*/  LDG.E.64 R8, desc[UR4][R2.64+-0x10] ;  /* 0xfffff00402087981 */ /* 0x000ea2000c1e1b00 */
[----:B------:R-:W2:Y:S02]  /*0b50*/  LDCU UR6, c[0x0][0x398] ;  /* 0x00007300ff0677ac */ /* 0x000ea40008000800 */
[----:B--2---:R-:W-:-:S04]  /*0b60*/  SHF.R.U64 R17, R8, UR6, R9 ;  /* 0x0000000608117c19 */ /* 0x004fc80008001209 */
        /* <DEDUP_REMOVED lines=40> */
.L_x_43:
[----:B------:R-:W-:Y:S05]  /*0df0*/  BSYNC.RECONVERGENT B0 ;  /* 0x0000000000007941 */ /* 0x000fea0003800200 */
.L_x_42:
[----:B------:R-:W-:-:S13]  /*0e00*/  ISETP.LT.U32.OR P0, PT, R7, R6, P0 ;  /* 0x000000060700720c */ /* 0x000fda0000701470 */
[----:B------:R-:W-:Y:S05]  /*0e10*/  @!P0 EXIT ;  /* 0x000000000000894d */ /* 0x000fea0003800000 */
        /* <DEDUP_REMOVED lines=16> */
[----:B------:R-:W-:Y:S01]  /*0f20*/  STG.E desc[UR4][R4.64+0x4], R7 ;  /* 0x0000040704007986 */ /* 0x000fe2000c101904 */
[----:B------:R-:W-:Y:S05]  /*0f30*/  EXIT ;  /* 0x000000000000794d */ /* 0x000fea0003800000 */
.L_x_44:
        /* <DEDUP_REMOVED lines=12> */
.L_x_51:


//--------------------- .nv.shared.reserved.0     --------------------------
	.section	.nv.shared.reserved.0,"aw",@nobits
	.weak		__nv_reservedSMEM_offset_0_alias
	.size		__nv_reservedSMEM_offset_0_alias, 0, 64
	.other		__nv_reservedSMEM_offset_0_alias,@"STO_CUDA_RESERVED_SHARED STV_DEFAULT"
__nv_reservedSMEM_offset_0_alias:
	.zero		0
	.zero		64


//--------------------- .nv.constant0._Z10mergeblockPjij --------------------------
	.section	.nv.constant0._Z10mergeblockPjij,"a",@progbits
	.sectionflags	@""
	.align	4
.nv.constant0._Z10mergeblockPjij:
	.zero		912


//--------------------- .nv.constant0._Z11mergethreadPjij --------------------------
	.section	.nv.constant0._Z11mergethreadPjij,"a",@progbits
	.sectionflags	@""
	.align	4
.nv.constant0._Z11mergethreadPjij:
	.zero		912


//--------------------- .nv.constant0._Z23serialsum_accrossthreadPjij --------------------------
	.section	.nv.constant0._Z23serialsum_accrossthreadPjij,"a",@progbits
	.sectionflags	@""
	.align	4
.nv.constant0._Z23serialsum_accrossthreadPjij:
	.zero		912


//--------------------- .nv.constant0._Z9prefixsumPjS_ij --------------------------
	.section	.nv.constant0._Z9prefixsumPjS_ij,"a",@progbits
	.sectionflags	@""
	.align	4
.nv.constant0._Z9prefixsumPjS_ij:
	.zero		920


//--------------------- .nv.constant0._Z7scatterPyPjS_ij --------------------------
	.section	.nv.constant0._Z7scatterPyPjS_ij,"a",@progbits
	.sectionflags	@""
	.align	4
.nv.constant0._Z7scatterPyPjS_ij:
	.zero		928


//--------------------- .nv.constant0._Z8getIndexPjS_S_ijj --------------------------
	.section	.nv.constant0._Z8getIndexPjS_S_ijj,"a",@progbits
	.sectionflags	@""
	.align	4
.nv.constant0._Z8getIndexPjS_S_ijj:
	.zero		932


//--------------------- .nv.constant0._Z7getMaskPyPjijyj --------------------------
	.section	.nv.constant0._Z7getMaskPyPjijyj,"a",@progbits
	.sectionflags	@""
	.align	4
.nv.constant0._Z7getMaskPyPjijyj:
	.zero		932


//--------------------- SYMBOLS --------------------------

	.type		.nv.reservedSmem.offset0,@object
	.size		.nv.reservedSmem.offset0,0x4
